	.target	sm_90a

	.elftype	@"ET_EXEC"


//--------------------- .note.nv.tkinfo           --------------------------
	.section	.note.nv.tkinfo,"",@"SHT_NOTE"
	.sectionflags	@"SHF_NOTE_NV_TKINFO"
	.tkinfo
        /*0018*/ 	.word	0x00000002
        /*0030*/ 	.string	""
        /*0030*/ 	.string	"ptxas"
        /*0030*/ 	.string	"Cuda compilation tools, release 13.0, V13.0.88"
        /*0030*/ 	.string	"Build cuda_13.0.r13.0/compiler.36424714_0"
        /*0030*/ 	.string	"-arch sm_90a -m 64 "



//--------------------- .note.nv.cuinfo           --------------------------
	.section	.note.nv.cuinfo,"",@"SHT_NOTE"
	.sectionflags	@"SHF_NOTE_NV_CUINFO"
        /*0018*/ 	.short	0x0002
        /*001a*/ 	.short	0x005a
        /*001c*/ 	.short	0x0082
	.zero		2


//--------------------- .nv.info                  --------------------------
	.section	.nv.info,"",@"SHT_CUDA_INFO"
	.align	4


	//----- nvinfo : EIATTR_REGCOUNT
	.align		4
        /*0000*/ 	.byte	0x04, 0x2f
        /*0002*/ 	.short	(.L_15 - .L_14)
	.align		4
.L_14:
        /*0004*/ 	.word	index@(_ZN7cutlass13device_kernelINS_4gemm6kernel13GemmUniversalIN4cute5tupleIJiiiiEEENS1_10collective13CollectiveMmaINS1_34MainloopSm90TmaGmmaWarpSpecializedILi3ENS5_IJNS4_1CILi2EEENSA_ILi1EEESC_EEENS1_35KernelTmaWarpSpecializedCooperativeEEENS5_IJNSA_ILi256EEESG_NSA_ILi128EEEEEEaNS5_IJlSC_lEEEaSJ_NS4_8TiledMMAINS4_8MMA_AtomIJNS4_4SM904GMMA27MMA_64x256x32_S32S8S8_SS_TNEEEENS4_6LayoutISD_NS5_IJSC_NSA_ILi0EEESR_EEEEENS5_IJNS4_10UnderscoreESU_SU_EEEEENS4_13SM90_TMA_LOADENS4_14ComposedLayoutINS4_7SwizzleILi3ELi4ELi3EEENS4_18smem_ptr_flag_bitsILi8EEENSQ_INS5_IJNSA_ILi8EEESH_EEENS5_IJSH_SC_EEEEEEEvNS4_8identityENS4_23SM90_TMA_LOAD_MULTICASTES17_vS18_EENS_8epilogue10collective6detail29Sm90TmaWarpSpecializedAdapterINS1C_15DefaultEpilogueIaSJ_SJ_NS1B_6thread17LinearCombinationIaLi1EiiLNS1G_9ScaleType4KindE0ELNS_15FloatRoundStyleE2EaEENS1_15EpilogueDefaultEEEEEvvEEEEvNT_6ParamsE)
        /*0008*/ 	.word	0x000000a8


	//----- nvinfo : EIATTR_FRAME_SIZE
	.align		4
.L_15:
        /*000c*/ 	.byte	0x04, 0x11
        /*000e*/ 	.short	(.L_17 - .L_16)
	.align		4
.L_16:
        /*0010*/ 	.word	index@(_ZN7cutlass13device_kernelINS_4gemm6kernel13GemmUniversalIN4cute5tupleIJiiiiEEENS1_10collective13CollectiveMmaINS1_34MainloopSm90TmaGmmaWarpSpecializedILi3ENS5_IJNS4_1CILi2EEENSA_ILi1EEESC_EEENS1_35KernelTmaWarpSpecializedCooperativeEEENS5_IJNSA_ILi256EEESG_NSA_ILi128EEEEEEaNS5_IJlSC_lEEEaSJ_NS4_8TiledMMAINS4_8MMA_AtomIJNS4_4SM904GMMA27MMA_64x256x32_S32S8S8_SS_TNEEEENS4_6LayoutISD_NS5_IJSC_NSA_ILi0EEESR_EEEEENS5_IJNS4_10UnderscoreESU_SU_EEEEENS4_13SM90_TMA_LOADENS4_14ComposedLayoutINS4_7SwizzleILi3ELi4ELi3EEENS4_18smem_ptr_flag_bitsILi8EEENSQ_INS5_IJNSA_ILi8EEESH_EEENS5_IJSH_SC_EEEEEEEvNS4_8identityENS4_23SM90_TMA_LOAD_MULTICASTES17_vS18_EENS_8epilogue10collective6detail29Sm90TmaWarpSpecializedAdapterINS1C_15DefaultEpilogueIaSJ_SJ_NS1B_6thread17LinearCombinationIaLi1EiiLNS1G_9ScaleType4KindE0ELNS_15FloatRoundStyleE2EaEENS1_15EpilogueDefaultEEEEEvvEEEEvNT_6ParamsE)
        /*0014*/ 	.word	0x00000788


	//----- nvinfo : EIATTR_MIN_STACK_SIZE
	.align		4
.L_17:
        /*0018*/ 	.byte	0x04, 0x12
        /*001a*/ 	.short	(.L_19 - .L_18)
	.align		4
.L_18:
        /*001c*/ 	.word	index@(_ZN7cutlass13device_kernelINS_4gemm6kernel13GemmUniversalIN4cute5tupleIJiiiiEEENS1_10collective13CollectiveMmaINS1_34MainloopSm90TmaGmmaWarpSpecializedILi3ENS5_IJNS4_1CILi2EEENSA_ILi1EEESC_EEENS1_35KernelTmaWarpSpecializedCooperativeEEENS5_IJNSA_ILi256EEESG_NSA_ILi128EEEEEEaNS5_IJlSC_lEEEaSJ_NS4_8TiledMMAINS4_8MMA_AtomIJNS4_4SM904GMMA27MMA_64x256x32_S32S8S8_SS_TNEEEENS4_6LayoutISD_NS5_IJSC_NSA_ILi0EEESR_EEEEENS5_IJNS4_10UnderscoreESU_SU_EEEEENS4_13SM90_TMA_LOADENS4_14ComposedLayoutINS4_7SwizzleILi3ELi4ELi3EEENS4_18smem_ptr_flag_bitsILi8EEENSQ_INS5_IJNSA_ILi8EEESH_EEENS5_IJSH_SC_EEEEEEEvNS4_8identityENS4_23SM90_TMA_LOAD_MULTICASTES17_vS18_EENS_8epilogue10collective6detail29Sm90TmaWarpSpecializedAdapterINS1C_15DefaultEpilogueIaSJ_SJ_NS1B_6thread17LinearCombinationIaLi1EiiLNS1G_9ScaleType4KindE0ELNS_15FloatRoundStyleE2EaEENS1_15EpilogueDefaultEEEEEvvEEEEvNT_6ParamsE)
        /*0020*/ 	.word	0x00000788
.L_19:


//--------------------- .nv.compat                --------------------------
	.section	.nv.compat,"",@"SHT_CUDA_COMPAT_INFO"
	.align	4
        /*0000*/ 	.byte	0x02, 0x09, 0x01, 0x00, 0x02, 0x02, 0x04, 0x00, 0x02, 0x05, 0x05, 0x00, 0x03, 0x07, 0x01, 0x01
        /*0010*/ 	.byte	0x02, 0x03, 0x01, 0x00, 0x02, 0x06, 0x01, 0x00, 0x04, 0x0b, 0x08, 0x00, 0x00, 0x00, 0x00, 0x00
        /*0020*/ 	.byte	0x00, 0x00, 0x00, 0x00


//--------------------- .nv.info._ZN7cutlass13device_kernelINS_4gemm6kernel13GemmUniversalIN4cute5tupleIJiiiiEEENS1_10collective13CollectiveMmaINS1_34MainloopSm90TmaGmmaWarpSpecializedILi3ENS5_IJNS4_1CILi2EEENSA_ILi1EEESC_EEENS1_35KernelTmaWarpSpecializedCooperativeEEENS5_IJNSA_ILi256EEESG_NSA_ILi128EEEEEEaNS5_IJlSC_lEEEaSJ_NS4_8TiledMMAINS4_8MMA_AtomIJNS4_4SM904GMMA27MMA_64x256x32_S32S8S8_SS_TNEEEENS4_6LayoutISD_NS5_IJSC_NSA_ILi0EEESR_EEEEENS5_IJNS4_10UnderscoreESU_SU_EEEEENS4_13SM90_TMA_LOADENS4_14ComposedLayoutINS4_7SwizzleILi3ELi4ELi3EEENS4_18smem_ptr_flag_bitsILi8EEENSQ_INS5_IJNSA_ILi8EEESH_EEENS5_IJSH_SC_EEEEEEEvNS4_8identityENS4_23SM90_TMA_LOAD_MULTICASTES17_vS18_EENS_8epilogue10collective6detail29Sm90TmaWarpSpecializedAdapterINS1C_15DefaultEpilogueIaSJ_SJ_NS1B_6thread17LinearCombinationIaLi1EiiLNS1G_9ScaleType4KindE0ELNS_15FloatRoundStyleE2EaEENS1_15EpilogueDefaultEEEEEvvEEEEvNT_6ParamsE --------------------------
	.section	.nv.info._ZN7cutlass13device_kernelINS_4gemm6kernel13GemmUniversalIN4cute5tupleIJiiiiEEENS1_10collective13CollectiveMmaINS1_34MainloopSm90TmaGmmaWarpSpecializedILi3ENS5_IJNS4_1CILi2EEENSA_ILi1EEESC_EEENS1_35KernelTmaWarpSpecializedCooperativeEEENS5_IJNSA_ILi256EEESG_NSA_ILi128EEEEEEaNS5_IJlSC_lEEEaSJ_NS4_8TiledMMAINS4_8MMA_AtomIJNS4_4SM904GMMA27MMA_64x256x32_S32S8S8_SS_TNEEEENS4_6LayoutISD_NS5_IJSC_NSA_ILi0EEESR_EEEEENS5_IJNS4_10UnderscoreESU_SU_EEEEENS4_13SM90_TMA_LOADENS4_14ComposedLayoutINS4_7SwizzleILi3ELi4ELi3EEENS4_18smem_ptr_flag_bitsILi8EEENSQ_INS5_IJNSA_ILi8EEESH_EEENS5_IJSH_SC_EEEEEEEvNS4_8identityENS4_23SM90_TMA_LOAD_MULTICASTES17_vS18_EENS_8epilogue10collective6detail29Sm90TmaWarpSpecializedAdapterINS1C_15DefaultEpilogueIaSJ_SJ_NS1B_6thread17LinearCombinationIaLi1EiiLNS1G_9ScaleType4KindE0ELNS_15FloatRoundStyleE2EaEENS1_15EpilogueDefaultEEEEEvvEEEEvNT_6ParamsE,"",@"SHT_CUDA_INFO"
	.sectionflags	@""
	.align	4


	//----- nvinfo : EIATTR_CUDA_API_VERSION
	.align		4
        /*0000*/ 	.byte	0x04, 0x37
        /*0002*/ 	.short	(.L_21 - .L_20)
.L_20:
        /*0004*/ 	.word	0x00000082


	//----- nvinfo : EIATTR_KPARAM_INFO
	.align		4
.L_21:
        /*0008*/ 	.byte	0x04, 0x17
        /*000a*/ 	.short	(.L_23 - .L_22)
.L_22:
        /*000c*/ 	.word	0x00000000
        /*0010*/ 	.short	0x0000
        /*0012*/ 	.short	0x0070
        /*0014*/ 	.byte	0x00, 0xf0, 0x01, 0x10


	//----- nvinfo : EIATTR_SPARSE_MMA_MASK
	.align		4
.L_23:
        /*0018*/ 	.byte	0x03, 0x50
        /*001a*/ 	.short	0x0000


	//----- nvinfo : EIATTR_MAXREG_COUNT
	.align		4
        /*001c*/ 	.byte	0x03, 0x1b
        /*001e*/ 	.short	0x00a8


	//----- nvinfo : EIATTR_NUM_BARRIERS
	.align		4
        /*0020*/ 	.byte	0x02, 0x4c
        /*0022*/ 	.byte	0x01
	.zero		1


	//----- nvinfo : EIATTR_EXTERNS
	.align		4
        /*0024*/ 	.byte	0x04, 0x0f
        /*0026*/ 	.short	(.L_25 - .L_24)


	//   ....[0]....
	.align		4
.L_24:
        /*0028*/ 	.word	index@(__assertfail)


	//----- nvinfo : EIATTR_ANNOTATIONS
	.align		4
.L_25:
        /*002c*/ 	.byte	0x04, 0x55
        /*002e*/ 	.short	(.L_27 - .L_26)


	//   ....[0]....
.L_26:
        /*0030*/ 	.word	0x00000001
        /*0034*/ 	.byte	0xe0, 0x09, 0x00, 0x00, 0x01, 0x00, 0x00, 0x00, 0xf0, 0x09, 0x00, 0x00, 0x01, 0x00, 0x00, 0x00
        /* <DEDUP_REMOVED lines=717> */
        /*2d14*/ 	.byte	0x80, 0x7d, 0x01, 0x00, 0x01, 0x00, 0x00, 0x00, 0xa0, 0x7d, 0x01, 0x00


	//----- nvinfo : EIATTR_MERCURY_ISA_VERSION
	.align		4
.L_27:
        /*2d20*/ 	.byte	0x03, 0x5f
        /*2d22*/ 	.short	0x0101


	//----- nvinfo : EIATTR_INT_WARP_WIDE_INSTR_OFFSETS
	.align		4
        /*2d24*/ 	.byte	0x04, 0x31
        /*2d26*/ 	.short	(.L_29 - .L_28)


	//   ....[0]....
.L_28:
        /*2d28*/ 	.word	0x00000560


	//   ....[1]....
        /*2d2c*/ 	.word	0x00000580


	//   ....[2]....
        /*2d30*/ 	.word	0x000006f0


	//----- nvinfo : EIATTR_COOP_GROUP_MASK_REGIDS
	.align		4
.L_29:
        /*2d34*/ 	.byte	0x04, 0x29
        /*2d36*/ 	.short	(.L_31 - .L_30)


	//   ....[0]....
.L_30:
        /*2d38*/ 	.word	0xffffffff


	//   ....[1]....
        /*2d3c*/ 	.word	0xffffffff


	//   ....[2]....
        /*2d40*/ 	.word	0xffffffff


	//   ....[3]....
        /*2d44*/ 	.word	0xffffffff


	//   ....[4]....
        /*2d48*/ 	.word	0xffffffff


	//   ....[5]....
        /*2d4c*/ 	.word	0xffffffff


	//----- nvinfo : EIATTR_COOP_GROUP_INSTR_OFFSETS
	.align		4
.L_31:
        /*2d50*/ 	.byte	0x04, 0x28
        /*2d52*/ 	.short	(.L_33 - .L_32)


	//   ....[0]....
.L_32:
        /*2d54*/ 	.word	0x00000070


	//   ....[1]....
        /*2d58*/ 	.word	0x00000080


	//   ....[2]....
        /*2d5c*/ 	.word	0x000001a0


	//   ....[3]....
        /*2d60*/ 	.word	0x000003b0


	//   ....[4]....
        /*2d64*/ 	.word	0x00000820


	//   ....[5]....
        /*2d68*/ 	.word	0x000013f0


	//----- nvinfo : EIATTR_REG_RECONFIG
	.align		4
.L_33:
        /*2d6c*/ 	.byte	0x01, 0x54
	.zero		2


	//----- nvinfo : EIATTR_SYSCALL_OFFSETS
	.align		4
        /*2d70*/ 	.byte	0x04, 0x46
        /*2d72*/ 	.short	(.L_35 - .L_34)


	//   ....[0]....
.L_34:
        /*2d74*/ 	.word	0x000015b0


	//----- nvinfo : EIATTR_MBARRIER_INSTR_OFFSETS
	.align		4
.L_35:
        /*2d78*/ 	.byte	0x04, 0x39
        /*2d7a*/ 	.short	(.L_37 - .L_36)


	//   ....[0]....
.L_36:
        /*2d7c*/ 	.word	0x00000320
        /*2d80*/ 	.word	0x000000ff
        /*2d84*/ 	.word	0x00000000
        /*2d88*/ 	.short	0x0100
        /*2d8a*/ 	.byte	0x08
	.zero		1


	//   ....[1]....
        /*2d8c*/ 	.word	0x00000330
        /*2d90*/ 	.word	0x000000ff
        /*2d94*/ 	.word	0x00000018
        /*2d98*/ 	.short	0x0100
        /*2d9a*/ 	.byte	0x08
	.zero		1


	//   ....[2]....
        /*2d9c*/ 	.word	0x00000340
        /*2da0*/ 	.word	0x000000ff
        /*2da4*/ 	.word	0x00000008
        /*2da8*/ 	.short	0x0100
        /*2daa*/ 	.byte	0x08
	.zero		1


	//   ....[3]....
        /*2dac*/ 	.word	0x00000350
        /*2db0*/ 	.word	0x000000ff
        /*2db4*/ 	.word	0x00000020
        /*2db8*/ 	.short	0x0100
        /*2dba*/ 	.byte	0x08
	.zero		1


	//   ....[4]....
        /*2dbc*/ 	.word	0x00000360
        /*2dc0*/ 	.word	0x000000ff
        /*2dc4*/ 	.word	0x00000010
        /*2dc8*/ 	.short	0x0100
        /*2dca*/ 	.byte	0x08
	.zero		1


	//   ....[5]....
        /*2dcc*/ 	.word	0x00000370
        /*2dd0*/ 	.word	0x000000ff
        /*2dd4*/ 	.word	0x00000028
        /*2dd8*/ 	.short	0x0100
        /*2dda*/ 	.byte	0x08
	.zero		1


	//   ....[6]....
        /*2ddc*/ 	.word	0x00000750
        /*2de0*/ 	.word	0x000000ff
        /*2de4*/ 	.word	0x00000040
        /*2de8*/ 	.short	0x0100
        /*2dea*/ 	.byte	0x06
	.zero		1


	//   ....[7]....
        /*2dec*/ 	.word	0x00000780
        /*2df0*/ 	.word	0x000000ff
        /*2df4*/ 	.word	0x00000048
        /*2df8*/ 	.short	0x0100
        /*2dfa*/ 	.byte	0x06
	.zero		1


	//   ....[8]....
        /*2dfc*/ 	.word	0x00001690
        /*2e00*/ 	.word	0x00000003
        /*2e04*/ 	.word	0x00000000
        /*2e08*/ 	.short	0x010a
        /*2e0a*/ 	.byte	0x3f
	.zero		1


	//   ....[9]....
        /*2e0c*/ 	.word	0x000016d0
        /*2e10*/ 	.word	0x00000003
        /*2e14*/ 	.word	0x00000000
        /*2e18*/ 	.short	0x010a
        /*2e1a*/ 	.byte	0x3f
	.zero		1


	//   ....[10]....
        /*2e1c*/ 	.word	0x00004d20
        /*2e20*/ 	.word	0x00000002
        /*2e24*/ 	.word	0x00000000
        /*2e28*/ 	.short	0x010a
        /*2e2a*/ 	.byte	0x3f
	.zero		1


	//   ....[11]....
        /*2e2c*/ 	.word	0x00004d60
        /*2e30*/ 	.word	0x00000002
        /*2e34*/ 	.word	0x00000000
        /*2e38*/ 	.short	0x010a
        /*2e3a*/ 	.byte	0x3f
	.zero		1


	//   ....[12]....
        /*2e3c*/ 	.word	0x00008e50
        /*2e40*/ 	.word	0x00000002
        /*2e44*/ 	.word	0x00000000
        /*2e48*/ 	.short	0x0101
        /*2e4a*/ 	.byte	0x3f
	.zero		1


	//   ....[13]....
        /*2e4c*/ 	.word	0x00009080
        /*2e50*/ 	.word	0x00000000
        /*2e54*/ 	.word	0x00000000
        /*2e58*/ 	.short	0x0101
        /*2e5a*/ 	.byte	0x3f
	.zero		1


	//   ....[14]....
        /*2e5c*/ 	.word	0x00017910
        /*2e60*/ 	.word	0x0000000b
        /*2e64*/ 	.word	0x00000018
        /*2e68*/ 	.short	0x010a
        /*2e6a*/ 	.byte	0x3f
	.zero		1


	//   ....[15]....
        /*2e6c*/ 	.word	0x00017c90
        /*2e70*/ 	.word	0x00000002
        /*2e74*/ 	.word	0x00000048
        /*2e78*/ 	.short	0x0101
        /*2e7a*/ 	.byte	0x3f
	.zero		1


	//   ....[16]....
        /*2e7c*/ 	.word	0x000184a0
        /*2e80*/ 	.word	0x00000005
        /*2e84*/ 	.word	0x00000000
        /*2e88*/ 	.short	0x010a
        /*2e8a*/ 	.byte	0x3f
	.zero		1


	//   ....[17]....
        /*2e8c*/ 	.word	0x00018530
        /*2e90*/ 	.word	0x00000005
        /*2e94*/ 	.word	0x00000000
        /*2e98*/ 	.short	0x010a
        /*2e9a*/ 	.byte	0x3f
	.zero		1


	//   ....[18]....
        /*2e9c*/ 	.word	0x000185c0
        /*2ea0*/ 	.word	0x00000003
        /*2ea4*/ 	.word	0x00000000
        /*2ea8*/ 	.short	0x010a
        /*2eaa*/ 	.byte	0x3f
	.zero		1


	//   ....[19]....
        /*2eac*/ 	.word	0x00018620
        /*2eb0*/ 	.word	0x00000003
        /*2eb4*/ 	.word	0x00000000
        /*2eb8*/ 	.short	0x010a
        /*2eba*/ 	.byte	0x3f
	.zero		1


	//   ....[20]....
        /*2ebc*/ 	.word	0x00018670
        /*2ec0*/ 	.word	0x00000002
        /*2ec4*/ 	.word	0x00000000
        /*2ec8*/ 	.short	0x010a
        /*2eca*/ 	.byte	0x3f
	.zero		1


	//   ....[21]....
        /*2ecc*/ 	.word	0x00018740
        /*2ed0*/ 	.word	0x0000000b
        /*2ed4*/ 	.word	0x00000018
        /*2ed8*/ 	.short	0x010a
        /*2eda*/ 	.byte	0x3f
	.zero		1


	//   ....[22]....
        /*2edc*/ 	.word	0x00018810
        /*2ee0*/ 	.word	0x00000005
        /*2ee4*/ 	.word	0x00000000
        /*2ee8*/ 	.short	0x010a
        /*2eea*/ 	.byte	0x3f
	.zero		1


	//   ....[23]....
        /*2eec*/ 	.word	0x00018860
        /*2ef0*/ 	.word	0x00000005
        /*2ef4*/ 	.word	0x00000000
        /*2ef8*/ 	.short	0x010a
        /*2efa*/ 	.byte	0x3f
	.zero		1


	//----- nvinfo : EIATTR_NUM_MBARRIERS
	.align		4
.L_37:
        /*2efc*/ 	.byte	0x03, 0x38
        /*2efe*/ 	.short	0x0008


	//----- nvinfo : EIATTR_EXIT_INSTR_OFFSETS
	.align		4
        /*2f00*/ 	.byte	0x04, 0x1c
        /*2f02*/ 	.short	(.L_39 - .L_38)


	//   ....[0]....
.L_38:
        /*2f04*/ 	.word	0x00000a80


	//   ....[1]....
        /*2f08*/ 	.word	0x00001310


	//   ....[2]....
        /*2f0c*/ 	.word	0x00016f50


	//   ....[3]....
        /*2f10*/ 	.word	0x00017570


	//   ....[4]....
        /*2f14*/ 	.word	0x00018610


	//----- nvinfo : EIATTR_MAX_THREADS
	.align		4
.L_39:
        /*2f18*/ 	.byte	0x04, 0x05
        /*2f1a*/ 	.short	(.L_41 - .L_40)
.L_40:
        /*2f1c*/ 	.word	0x00000180
        /*2f20*/ 	.word	0x00000001
        /*2f24*/ 	.word	0x00000001


	//----- nvinfo : EIATTR_CRS_STACK_SIZE
	.align		4
.L_41:
        /*2f28*/ 	.byte	0x04, 0x1e
        /*2f2a*/ 	.short	(.L_43 - .L_42)
.L_42:
        /*2f2c*/ 	.word	0x00000000


	//----- nvinfo : EIATTR_CBANK_PARAM_SIZE
	.align		4
.L_43:
        /*2f30*/ 	.byte	0x03, 0x19
        /*2f32*/ 	.short	0x0470


	//----- nvinfo : EIATTR_PARAM_CBANK
	.align		4
        /*2f34*/ 	.byte	0x04, 0x0a
        /*2f36*/ 	.short	(.L_45 - .L_44)
	.align		4
.L_44:
        /*2f38*/ 	.word	index@(.nv.constant0._ZN7cutlass13device_kernelINS_4gemm6kernel13GemmUniversalIN4cute5tupleIJiiiiEEENS1_10collective13CollectiveMmaINS1_34MainloopSm90TmaGmmaWarpSpecializedILi3ENS5_IJNS4_1CILi2EEENSA_ILi1EEESC_EEENS1_35KernelTmaWarpSpecializedCooperativeEEENS5_IJNSA_ILi256EEESG_NSA_ILi128EEEEEEaNS5_IJlSC_lEEEaSJ_NS4_8TiledMMAINS4_8MMA_AtomIJNS4_4SM904GMMA27MMA_64x256x32_S32S8S8_SS_TNEEEENS4_6LayoutISD_NS5_IJSC_NSA_ILi0EEESR_EEEEENS5_IJNS4_10UnderscoreESU_SU_EEEEENS4_13SM90_TMA_LOADENS4_14ComposedLayoutINS4_7SwizzleILi3ELi4ELi3EEENS4_18smem_ptr_flag_bitsILi8EEENSQ_INS5_IJNSA_ILi8EEESH_EEENS5_IJSH_SC_EEEEEEEvNS4_8identityENS4_23SM90_TMA_LOAD_MULTICASTES17_vS18_EENS_8epilogue10collective6detail29Sm90TmaWarpSpecializedAdapterINS1C_15DefaultEpilogueIaSJ_SJ_NS1B_6thread17LinearCombinationIaLi1EiiLNS1G_9ScaleType4KindE0ELNS_15FloatRoundStyleE2EaEENS1_15EpilogueDefaultEEEEEvvEEEEvNT_6ParamsE)
        /*2f3c*/ 	.short	0x0210
        /*2f3e*/ 	.short	0x0470


	//----- nvinfo : EIATTR_SW_WAR
	.align		4
.L_45:
        /*2f40*/ 	.byte	0x04, 0x36
        /*2f42*/ 	.short	(.L_47 - .L_46)
.L_46:
        /*2f44*/ 	.word	0x00000008
.L_47:


//--------------------- .nv.callgraph             --------------------------
	.section	.nv.callgraph,"",@"SHT_CUDA_CALLGRAPH"
	.align	4
	.sectionentsize	8
	.align		4
        /*0000*/ 	.word	0x00000000
	.align		4
        /*0004*/ 	.word	0xffffffff
	.align		4
        /*0008*/ 	.word	index@(_ZN7cutlass13device_kernelINS_4gemm6kernel13GemmUniversalIN4cute5tupleIJiiiiEEENS1_10collective13CollectiveMmaINS1_34MainloopSm90TmaGmmaWarpSpecializedILi3ENS5_IJNS4_1CILi2EEENSA_ILi1EEESC_EEENS1_35KernelTmaWarpSpecializedCooperativeEEENS5_IJNSA_ILi256EEESG_NSA_ILi128EEEEEEaNS5_IJlSC_lEEEaSJ_NS4_8TiledMMAINS4_8MMA_AtomIJNS4_4SM904GMMA27MMA_64x256x32_S32S8S8_SS_TNEEEENS4_6LayoutISD_NS5_IJSC_NSA_ILi0EEESR_EEEEENS5_IJNS4_10UnderscoreESU_SU_EEEEENS4_13SM90_TMA_LOADENS4_14ComposedLayoutINS4_7SwizzleILi3ELi4ELi3EEENS4_18smem_ptr_flag_bitsILi8EEENSQ_INS5_IJNSA_ILi8EEESH_EEENS5_IJSH_SC_EEEEEEEvNS4_8identityENS4_23SM90_TMA_LOAD_MULTICASTES17_vS18_EENS_8epilogue10collective6detail29Sm90TmaWarpSpecializedAdapterINS1C_15DefaultEpilogueIaSJ_SJ_NS1B_6thread17LinearCombinationIaLi1EiiLNS1G_9ScaleType4KindE0ELNS_15FloatRoundStyleE2EaEENS1_15EpilogueDefaultEEEEEvvEEEEvNT_6ParamsE)
	.align		4
        /*000c*/ 	.word	index@(__assertfail)
	.align		4
        /*0010*/ 	.word	0x00000000
	.align		4
        /*0014*/ 	.word	0xfffffffe
	.align		4
        /*0018*/ 	.word	0x00000000
	.align		4
        /*001c*/ 	.word	0xfffffffd
	.align		4
        /*0020*/ 	.word	0x00000000
	.align		4
        /*0024*/ 	.word	0xfffffffc


//--------------------- .nv.constant4             --------------------------
	.section	.nv.constant4,"a",@progbits
	.align	8
	.align		8
.nv.constant4:
        /*0000*/ 	.dword	__assertfail
	.align		8
        /*0008*/ 	.dword	__unnamed_1
	.align		8
        /*0010*/ 	.dword	_ZN40_INTERNAL_610e2305_4_k_cu_8919a28f_178114cuda3std3__45__cpo5beginE
	.align		8
        /*0018*/ 	.dword	_ZN40_INTERNAL_610e2305_4_k_cu_8919a28f_178114cuda3std3__45__cpo3endE
	.align		8
        /*0020*/ 	.dword	_ZN40_INTERNAL_610e2305_4_k_cu_8919a28f_178114cuda3std3__45__cpo6cbeginE
	.align		8
        /*0028*/ 	.dword	_ZN40_INTERNAL_610e2305_4_k_cu_8919a28f_178114cuda3std3__45__cpo4cendE
	.align		8
        /*0030*/ 	.dword	_ZN40_INTERNAL_610e2305_4_k_cu_8919a28f_178114cuda3std3__442_GLOBAL__N__610e2305_4_k_cu_8919a28f_178116ignoreE
	.align		8
        /*0038*/ 	.dword	_ZN40_INTERNAL_610e2305_4_k_cu_8919a28f_178114cuda3std3__419piecewise_constructE
	.align		8
        /*0040*/ 	.dword	_ZN40_INTERNAL_610e2305_4_k_cu_8919a28f_178114cuda3std3__48in_placeE
	.align		8
        /*0048*/ 	.dword	_ZN40_INTERNAL_610e2305_4_k_cu_8919a28f_178114cuda3std6ranges3__45__cpo4swapE
	.align		8
        /*0050*/ 	.dword	_ZN40_INTERNAL_610e2305_4_k_cu_8919a28f_178114cuda3std6ranges3__45__cpo9iter_moveE
	.align		8
        /*0058*/ 	.dword	_ZN40_INTERNAL_610e2305_4_k_cu_8919a28f_178114cute7productE
	.align		8
        /*0060*/ 	.dword	_ZN40_INTERNAL_610e2305_4_k_cu_8919a28f_178114cute1_E
	.align		8
        /*0068*/ 	.dword	$str$22
	.align		8
        /*0070*/ 	.dword	$str$23


//--------------------- .text._ZN7cutlass13device_kernelINS_4gemm6kernel13GemmUniversalIN4cute5tupleIJiiiiEEENS1_10collective13CollectiveMmaINS1_34MainloopSm90TmaGmmaWarpSpecializedILi3ENS5_IJNS4_1CILi2EEENSA_ILi1EEESC_EEENS1_35KernelTmaWarpSpecializedCooperativeEEENS5_IJNSA_ILi256EEESG_NSA_ILi128EEEEEEaNS5_IJlSC_lEEEaSJ_NS4_8TiledMMAINS4_8MMA_AtomIJNS4_4SM904GMMA27MMA_64x256x32_S32S8S8_SS_TNEEEENS4_6LayoutISD_NS5_IJSC_NSA_ILi0EEESR_EEEEENS5_IJNS4_10UnderscoreESU_SU_EEEEENS4_13SM90_TMA_LOADENS4_14ComposedLayoutINS4_7SwizzleILi3ELi4ELi3EEENS4_18smem_ptr_flag_bitsILi8EEENSQ_INS5_IJNSA_ILi8EEESH_EEENS5_IJSH_SC_EEEEEEEvNS4_8identityENS4_23SM90_TMA_LOAD_MULTICASTES17_vS18_EENS_8epilogue10collective6detail29Sm90TmaWarpSpecializedAdapterINS1C_15DefaultEpilogueIaSJ_SJ_NS1B_6thread17LinearCombinationIaLi1EiiLNS1G_9ScaleType4KindE0ELNS_15FloatRoundStyleE2EaEENS1_15EpilogueDefaultEEEEEvvEEEEvNT_6ParamsE --------------------------
	.section	.text._ZN7cutlass13device_kernelINS_4gemm6kernel13GemmUniversalIN4cute5tupleIJiiiiEEENS1_10collective13CollectiveMmaINS1_34MainloopSm90TmaGmmaWarpSpecializedILi3ENS5_IJNS4_1CILi2EEENSA_ILi1EEESC_EEENS1_35KernelTmaWarpSpecializedCooperativeEEENS5_IJNSA_ILi256EEESG_NSA_ILi128EEEEEEaNS5_IJlSC_lEEEaSJ_NS4_8TiledMMAINS4_8MMA_AtomIJNS4_4SM904GMMA27MMA_64x256x32_S32S8S8_SS_TNEEEENS4_6LayoutISD_NS5_IJSC_NSA_ILi0EEESR_EEEEENS5_IJNS4_10UnderscoreESU_SU_EEEEENS4_13SM90_TMA_LOADENS4_14ComposedLayoutINS4_7SwizzleILi3ELi4ELi3EEENS4_18smem_ptr_flag_bitsILi8EEENSQ_INS5_IJNSA_ILi8EEESH_EEENS5_IJSH_SC_EEEEEEEvNS4_8identityENS4_23SM90_TMA_LOAD_MULTICASTES17_vS18_EENS_8epilogue10collective6detail29Sm90TmaWarpSpecializedAdapterINS1C_15DefaultEpilogueIaSJ_SJ_NS1B_6thread17LinearCombinationIaLi1EiiLNS1G_9ScaleType4KindE0ELNS_15FloatRoundStyleE2EaEENS1_15EpilogueDefaultEEEEEvvEEEEvNT_6ParamsE,"ax",@progbits
	.align	128
.text._ZN7cutlass13device_kernelINS_4gemm6kernel13GemmUniversalIN4cute5tupleIJiiiiEEENS1_10collective13CollectiveMmaINS1_34MainloopSm90TmaGmmaWarpSpecializedILi3ENS5_IJNS4_1CILi2EEENSA_ILi1EEESC_EEENS1_35KernelTmaWarpSpecializedCooperativeEEENS5_IJNSA_ILi256EEESG_NSA_ILi128EEEEEEaNS5_IJlSC_lEEEaSJ_NS4_8TiledMMAINS4_8MMA_AtomIJNS4_4SM904GMMA27MMA_64x256x32_S32S8S8_SS_TNEEEENS4_6LayoutISD_NS5_IJSC_NSA_ILi0EEESR_EEEEENS5_IJNS4_10UnderscoreESU_SU_EEEEENS4_13SM90_TMA_LOADENS4_14ComposedLayoutINS4_7SwizzleILi3ELi4ELi3EEENS4_18smem_ptr_flag_bitsILi8EEENSQ_INS5_IJNSA_ILi8EEESH_EEENS5_IJSH_SC_EEEEEEEvNS4_8identityENS4_23SM90_TMA_LOAD_MULTICASTES17_vS18_EENS_8epilogue10collective6detail29Sm90TmaWarpSpecializedAdapterINS1C_15DefaultEpilogueIaSJ_SJ_NS1B_6thread17LinearCombinationIaLi1EiiLNS1G_9ScaleType4KindE0ELNS_15FloatRoundStyleE2EaEENS1_15EpilogueDefaultEEEEEvvEEEEvNT_6ParamsE:
        .type           _ZN7cutlass13device_kernelINS_4gemm6kernel13GemmUniversalIN4cute5tupleIJiiiiEEENS1_10collective13CollectiveMmaINS1_34MainloopSm90TmaGmmaWarpSpecializedILi3ENS5_IJNS4_1CILi2EEENSA_ILi1EEESC_EEENS1_35KernelTmaWarpSpecializedCooperativeEEENS5_IJNSA_ILi256EEESG_NSA_ILi128EEEEEEaNS5_IJlSC_lEEEaSJ_NS4_8TiledMMAINS4_8MMA_AtomIJNS4_4SM904GMMA27MMA_64x256x32_S32S8S8_SS_TNEEEENS4_6LayoutISD_NS5_IJSC_NSA_ILi0EEESR_EEEEENS5_IJNS4_10UnderscoreESU_SU_EEEEENS4_13SM90_TMA_LOADENS4_14ComposedLayoutINS4_7SwizzleILi3ELi4ELi3EEENS4_18smem_ptr_flag_bitsILi8EEENSQ_INS5_IJNSA_ILi8EEESH_EEENS5_IJSH_SC_EEEEEEEvNS4_8identityENS4_23SM90_TMA_LOAD_MULTICASTES17_vS18_EENS_8epilogue10collective6detail29Sm90TmaWarpSpecializedAdapterINS1C_15DefaultEpilogueIaSJ_SJ_NS1B_6thread17LinearCombinationIaLi1EiiLNS1G_9ScaleType4KindE0ELNS_15FloatRoundStyleE2EaEENS1_15EpilogueDefaultEEEEEvvEEEEvNT_6ParamsE,@function
        .size           _ZN7cutlass13device_kernelINS_4gemm6kernel13GemmUniversalIN4cute5tupleIJiiiiEEENS1_10collective13CollectiveMmaINS1_34MainloopSm90TmaGmmaWarpSpecializedILi3ENS5_IJNS4_1CILi2EEENSA_ILi1EEESC_EEENS1_35KernelTmaWarpSpecializedCooperativeEEENS5_IJNSA_ILi256EEESG_NSA_ILi128EEEEEEaNS5_IJlSC_lEEEaSJ_NS4_8TiledMMAINS4_8MMA_AtomIJNS4_4SM904GMMA27MMA_64x256x32_S32S8S8_SS_TNEEEENS4_6LayoutISD_NS5_IJSC_NSA_ILi0EEESR_EEEEENS5_IJNS4_10UnderscoreESU_SU_EEEEENS4_13SM90_TMA_LOADENS4_14ComposedLayoutINS4_7SwizzleILi3ELi4ELi3EEENS4_18smem_ptr_flag_bitsILi8EEENSQ_INS5_IJNSA_ILi8EEESH_EEENS5_IJSH_SC_EEEEEEEvNS4_8identityENS4_23SM90_TMA_LOAD_MULTICASTES17_vS18_EENS_8epilogue10collective6detail29Sm90TmaWarpSpecializedAdapterINS1C_15DefaultEpilogueIaSJ_SJ_NS1B_6thread17LinearCombinationIaLi1EiiLNS1G_9ScaleType4KindE0ELNS_15FloatRoundStyleE2EaEENS1_15EpilogueDefaultEEEEEvvEEEEvNT_6ParamsE,(.L_x_585 - _ZN7cutlass13device_kernelINS_4gemm6kernel13GemmUniversalIN4cute5tupleIJiiiiEEENS1_10collective13CollectiveMmaINS1_34MainloopSm90TmaGmmaWarpSpecializedILi3ENS5_IJNS4_1CILi2EEENSA_ILi1EEESC_EEENS1_35KernelTmaWarpSpecializedCooperativeEEENS5_IJNSA_ILi256EEESG_NSA_ILi128EEEEEEaNS5_IJlSC_lEEEaSJ_NS4_8TiledMMAINS4_8MMA_AtomIJNS4_4SM904GMMA27MMA_64x256x32_S32S8S8_SS_TNEEEENS4_6LayoutISD_NS5_IJSC_NSA_ILi0EEESR_EEEEENS5_IJNS4_10UnderscoreESU_SU_EEEEENS4_13SM90_TMA_LOADENS4_14ComposedLayoutINS4_7SwizzleILi3ELi4ELi3EEENS4_18smem_ptr_flag_bitsILi8EEENSQ_INS5_IJNSA_ILi8EEESH_EEENS5_IJSH_SC_EEEEEEEvNS4_8identityENS4_23SM90_TMA_LOAD_MULTICASTES17_vS18_EENS_8epilogue10collective6detail29Sm90TmaWarpSpecializedAdapterINS1C_15DefaultEpilogueIaSJ_SJ_NS1B_6thread17LinearCombinationIaLi1EiiLNS1G_9ScaleType4KindE0ELNS_15FloatRoundStyleE2EaEENS1_15EpilogueDefaultEEEEEvvEEEEvNT_6ParamsE)
        .other          _ZN7cutlass13device_kernelINS_4gemm6kernel13GemmUniversalIN4cute5tupleIJiiiiEEENS1_10collective13CollectiveMmaINS1_34MainloopSm90TmaGmmaWarpSpecializedILi3ENS5_IJNS4_1CILi2EEENSA_ILi1EEESC_EEENS1_35KernelTmaWarpSpecializedCooperativeEEENS5_IJNSA_ILi256EEESG_NSA_ILi128EEEEEEaNS5_IJlSC_lEEEaSJ_NS4_8TiledMMAINS4_8MMA_AtomIJNS4_4SM904GMMA27MMA_64x256x32_S32S8S8_SS_TNEEEENS4_6LayoutISD_NS5_IJSC_NSA_ILi0EEESR_EEEEENS5_IJNS4_10UnderscoreESU_SU_EEEEENS4_13SM90_TMA_LOADENS4_14ComposedLayoutINS4_7SwizzleILi3ELi4ELi3EEENS4_18smem_ptr_flag_bitsILi8EEENSQ_INS5_IJNSA_ILi8EEESH_EEENS5_IJSH_SC_EEEEEEEvNS4_8identityENS4_23SM90_TMA_LOAD_MULTICASTES17_vS18_EENS_8epilogue10collective6detail29Sm90TmaWarpSpecializedAdapterINS1C_15DefaultEpilogueIaSJ_SJ_NS1B_6thread17LinearCombinationIaLi1EiiLNS1G_9ScaleType4KindE0ELNS_15FloatRoundStyleE2EaEENS1_15EpilogueDefaultEEEEEvvEEEEvNT_6ParamsE,@"STO_CUDA_ENTRY STV_DEFAULT"
_ZN7cutlass13device_kernelINS_4gemm6kernel13GemmUniversalIN4cute5tupleIJiiiiEEENS1_10collective13CollectiveMmaINS1_34MainloopSm90TmaGmmaWarpSpecializedILi3ENS5_IJNS4_1CILi2EEENSA_ILi1EEESC_EEENS1_35KernelTmaWarpSpecializedCooperativeEEENS5_IJNSA_ILi256EEESG_NSA_ILi128EEEEEEaNS5_IJlSC_lEEEaSJ_NS4_8TiledMMAINS4_8MMA_AtomIJNS4_4SM904GMMA27MMA_64x256x32_S32S8S8_SS_TNEEEENS4_6LayoutISD_NS5_IJSC_NSA_ILi0EEESR_EEEEENS5_IJNS4_10UnderscoreESU_SU_EEEEENS4_13SM90_TMA_LOADENS4_14ComposedLayoutINS4_7SwizzleILi3ELi4ELi3EEENS4_18smem_ptr_flag_bitsILi8EEENSQ_INS5_IJNSA_ILi8EEESH_EEENS5_IJSH_SC_EEEEEEEvNS4_8identityENS4_23SM90_TMA_LOAD_MULTICASTES17_vS18_EENS_8epilogue10collective6detail29Sm90TmaWarpSpecializedAdapterINS1C_15DefaultEpilogueIaSJ_SJ_NS1B_6thread17LinearCombinationIaLi1EiiLNS1G_9ScaleType4KindE0ELNS_15FloatRoundStyleE2EaEENS1_15EpilogueDefaultEEEEEvvEEEEvNT_6ParamsE:
[----:B------:R-:W0:Y:S02]  /*0000*/  LDC R1, c[0x0][0x28] ;  /* 0x00000a00ff017b82 */ /* 0x000e240000000800 */
[----:B0-----:R-:W-:Y:S01]  /*0010*/  VIADD R1, R1, 0xfffff878 ;  /* 0xfffff87801017836 */ /* 0x001fe20000000000 */
[----:B------:R-:W0:Y:S01]  /*0020*/  S2R R4, SR_TID.X ;  /* 0x0000000000047919 */ /* 0x000e220000002100 */
[----:B------:R-:W-:Y:S01]  /*0030*/  ELECT P0, URZ, PT ;  /* 0x00000000003f782f */ /* 0x000fe20003800000 */
[----:B------:R-:W-:Y:S01]  /*0040*/  BSSY B0, `(.L_x_0) ;  /* 0x0000015000007945 */ /* 0x000fe20003800000 */
[--C-:B0-----:R-:W-:Y:S02]  /*0050*/  SHF.R.U32.HI R0, RZ, 0x5, R4.reuse ;  /* 0x00000005ff007819 */ /* 0x101fe40000011604 */
[----:B------:R-:W-:-:S03]  /*0060*/  SHF.R.U32.HI R2, RZ, 0x7, R4 ;  /* 0x00000007ff027819 */ /* 0x000fc60000011604 */
[----:B------:R-:W0:Y:S04]  /*0070*/  SHFL.IDX PT, R3, R0, RZ, 0x1f ;  /* 0x00001fff00037589 */ /* 0x000e2800000e0000 */
[----:B------:R-:W1:Y:S01]  /*0080*/  SHFL.IDX PT, R2, R2, RZ, 0x1f ;  /* 0x00001fff02027589 */ /* 0x000e6200000e0000 */
[----:B0-----:R-:W-:Y:S02]  /*0090*/  R2UR UR9, R3 ;  /* 0x00000000030972ca */ /* 0x001fe400000e0000 */
[----:B-1----:R-:W-:-:S11]  /*00a0*/  R2UR UR5, R2 ;  /* 0x00000000020572ca */ /* 0x002fd600000e0000 */
[----:B------:R-:W-:Y:S02]  /*00b0*/  USHF.R.S32.HI UR4, URZ, 0x1f, UR9 ;  /* 0x0000001f3f047899 */ /* 0x000fe40008011409 */
[----:B------:R-:W-:Y:S02]  /*00c0*/  ISETP.NE.OR P0, PT, RZ, UR9, !P0 ;  /* 0x00000009ff007c0c */ /* 0x000fe4000c705670 */
[----:B------:R-:W-:-:S04]  /*00d0*/  ULEA.HI UR4, UR4, UR9, URZ, 0x2 ;  /* 0x0000000904047291 */ /* 0x000fc8000f8f103f */
[----:B------:R-:W-:-:S04]  /*00e0*/  ULOP3.LUT UR4, UR4, 0xfffffffc, URZ, 0xc0, !UPT ;  /* 0xfffffffc04047892 */ /* 0x000fc8000f8ec03f */
[----:B------:R-:W-:-:S03]  /*00f0*/  UIADD3 UR9, UR9, -UR4, URZ ;  /* 0x8000000409097290 */ /* 0x000fc6000fffe03f */
[----:B------:R-:W-:Y:S09]  /*0100*/  @P0 BRA `(.L_x_1) ;  /* 0x0000000000200947 */ /* 0x000ff20003800000 */
[----:B------:R-:W-:Y:S02]  /*0110*/  ULDC.64 UR6, c[0x0][0x198] ;  /* 0x0000660000067ab9 */ /* 0x000fe40000000a00 */
[----:B------:R-:W-:Y:S02]  /*0120*/  UIADD3 UR10, UP0, UR6, 0xf0, URZ ;  /* 0x000000f0060a7890 */ /* 0x000fe4000ff1e03f */
[----:B------:R-:W-:Y:S02]  /*0130*/  UIADD3 UR6, UP1, UR6, 0x1f0, URZ ;  /* 0x000001f006067890 */ /* 0x000fe4000ff3e03f */
[----:B------:R-:W-:Y:S02]  /*0140*/  UIADD3.X UR11, URZ, UR7, URZ, UP0, !UPT ;  /* 0x000000073f0b7290 */ /* 0x000fe400087fe43f */
[----:B------:R-:W-:-:S07]  /*0150*/  UIADD3.X UR7, URZ, UR7, URZ, UP1, !UPT ;  /* 0x000000073f077290 */ /* 0x000fce0008ffe43f */
[----:B------:R0:W-:Y:S02]  /*0160*/  UTMACCTL.PF [UR10] ;  /* 0x000000000a0079b9 */ /* 0x0001e40008040000 */
[----:B------:R0:W-:Y:S02]  /*0170*/  UTMACCTL.PF [UR6] ;  /* 0x00000000060079b9 */ /* 0x0001e40008040000 */
[----:B0-----:R-:W-:Y:S01]  /*0180*/  NOP ;  /* 0x0000000000007918 */ /* 0x001fe20000000000 */
.L_x_1:
[----:B------:R-:W-:Y:S05]  /*0190*/  BSYNC B0 ;  /* 0x0000000000007941 */ /* 0x000fea0003800000 */
.L_x_0:
[----:B------:R-:W0:Y:S01]  /*01a0*/  SHFL.IDX PT, R2, R0, RZ, 0x1f ;  /* 0x00001fff00027589 */ /* 0x000e2200000e0000 */
[----:B------:R-:W-:Y:S01]  /*01b0*/  UISETP.NE.AND UP0, UPT, UR9, 0x3, UPT ;  /* 0x000000030900788c */ /* 0x000fe2000bf05270 */
[----:B------:R-:W-:Y:S01]  /*01c0*/  ISETP.NE.AND P1, PT, RZ, UR5, PT ;  /* 0x00000005ff007c0c */ /* 0x000fe2000bf25270 */
[----:B------:R-:W-:Y:S02]  /*01d0*/  UIADD3 UR16, UR5, -0x1, URZ ;  /* 0xffffffff05107890 */ /* 0x000fe4000fffe03f */
[----:B------:R-:W-:Y:S02]  /*01e0*/  UISETP.EQ.OR UP0, UPT, UR9, URZ, !UP0 ;  /* 0x0000003f0900728c */ /* 0x000fe4000c702670 */
[----:B------:R-:W-:Y:S02]  /*01f0*/  UISETP.GE.U32.AND UP1, UPT, UR16, 0x2, UPT ;  /* 0x000000021000788c */ /* 0x000fe4000bf26070 */
[----:B------:R-:W-:-:S04]  /*0200*/  UISETP.EQ.AND UP0, UPT, UR5, URZ, UP0 ;  /* 0x0000003f0500728c */ /* 0x000fc80008702270 */
[----:B------:R-:W-:-:S04]  /*0210*/  USEL UR40, URZ, 0x1, !UP0 ;  /* 0x000000013f287887 */ /* 0x000fc8000c000000 */
[----:B------:R-:W-:Y:S01]  /*0220*/  USEL UR40, UR40, 0x2, UP1 ;  /* 0x0000000228287887 */ /* 0x000fe20008800000 */
[----:B0-----:R-:W-:-:S13]  /*0230*/  ISETP.NE.AND P0, PT, R2, RZ, PT ;  /* 0x000000ff0200720c */ /* 0x001fda0003f05270 */
[----:B------:R-:W-:Y:S05]  /*0240*/  @P0 BRA `(.L_x_2) ;  /* 0x0000000000500947 */ /* 0x000fea0003800000 */
[----:B------:R-:W0:Y:S01]  /*0250*/  S2UR UR8, SR_CgaCtaId ;  /* 0x00000000000879c3 */ /* 0x000e220000008800 */
[----:B------:R-:W-:Y:S01]  /*0260*/  UMOV UR4, 0x400 ;  /* 0x0000040000047882 */ /* 0x000fe20000000000 */
[----:B------:R-:W-:Y:S01]  /*0270*/  UMOV UR5, 0x1 ;  /* 0x0000000100057882 */ /* 0x000fe20000000000 */
[----:B------:R-:W-:Y:S01]  /*0280*/  UMOV UR6, 0x4 ;  /* 0x0000000400067882 */ /* 0x000fe20000000000 */
[----:B------:R-:W-:Y:S01]  /*0290*/  ELECT P0, URZ, PT ;  /* 0x00000000003f782f */ /* 0x000fe20003800000 */
[----:B------:R-:W-:-:S04]  /*02a0*/  UIADD3 UR6, -UR6, 0x100000, URZ ;  /* 0x0010000006067890 */ /* 0x000fc8000fffe13f */
[----:B------:R-:W-:Y:S02]  /*02b0*/  USHF.L.U32 UR7, UR6, 0xb, URZ ;  /* 0x0000000b06077899 */ /* 0x000fe4000800063f */
[----:B------:R-:W-:Y:S02]  /*02c0*/  USHF.L.U32 UR6, UR6, 0x1, URZ ;  /* 0x0000000106067899 */ /* 0x000fe4000800063f */
[----:B0-----:R-:W-:Y:S02]  /*02d0*/  ULEA UR8, UR8, UR4, 0x18 ;  /* 0x0000000408087291 */ /* 0x001fe4000f8ec03f */
[----:B------:R-:W-:-:S04]  /*02e0*/  UIADD3 UR4, -UR5, 0x100000, URZ ;  /* 0x0010000005047890 */ /* 0x000fc8000fffe13f */
[----:B------:R-:W-:Y:S02]  /*02f0*/  USHF.L.U32 UR5, UR4, 0xb, URZ ;  /* 0x0000000b04057899 */ /* 0x000fe4000800063f */
[----:B------:R-:W-:Y:S01]  /*0300*/  USHF.L.U32 UR4, UR4, 0x1, URZ ;  /* 0x0000000104047899 */ /* 0x000fe2000800063f */
[----:B------:R-:W0:Y:S11]  /*0310*/  FENCE.VIEW.ASYNC.S ;  /* 0x00000000000073c6 */ /* 0x000e360000000000 */
[----:B0-----:R0:W1:Y:S01]  /*0320*/  SYNCS.EXCH.64 URZ, [UR8], UR4 ;  /* 0x00000004083f75b2 */ /* 0x0010620008000100 */
[----:B------:R0:W2:Y:S01]  /*0330*/  SYNCS.EXCH.64 URZ, [UR8+0x18], UR6 ;  /* 0x00001806083f75b2 */ /* 0x0000a20008000100 */
[----:B------:R0:W3:Y:S01]  /*0340*/  SYNCS.EXCH.64 URZ, [UR8+0x8], UR4 ;  /* 0x00000804083f75b2 */ /* 0x0000e20008000100 */
[----:B------:R0:W4:Y:S01]  /*0350*/  SYNCS.EXCH.64 URZ, [UR8+0x20], UR6 ;  /* 0x00002006083f75b2 */ /* 0x0001220008000100 */
[----:B------:R0:W0:Y:S01]  /*0360*/  SYNCS.EXCH.64 URZ, [UR8+0x10], UR4 ;  /* 0x00001004083f75b2 */ /* 0x0000220008000100 */
[----:B------:R0:W0:Y:S01]  /*0370*/  SYNCS.EXCH.64 URZ, [UR8+0x28], UR6 ;  /* 0x00002806083f75b2 */ /* 0x0000220008000100 */
[----:B------:R-:W-:Y:S01]  /*0380*/  NOP ;  /* 0x0000000000007918 */ /* 0x000fe20000000000 */
.L_x_2:
[----:B------:R-:W5:Y:S01]  /*0390*/  S2UR UR13, SR_CTAID.X ;  /* 0x00000000000d79c3 */ /* 0x000f620000002500 */
[----:B------:R-:W-:Y:S01]  /*03a0*/  SHF.R.S32.HI R3, RZ, 0x1f, R4 ;  /* 0x0000001fff037819 */ /* 0x000fe20000011404 */
[----:B------:R5:W1:Y:S01]  /*03b0*/  SHFL.IDX PT, R6, R0, RZ, 0x1f ;  /* 0x00001fff00067589 */ /* 0x000a6200000e0000 */
[----:B0-----:R-:W-:Y:S01]  /*03c0*/  ULDC UR4, c[0x0][0x150] ;  /* 0x0000540000047ab9 */ /* 0x001fe20000000800 */
[----:B------:R-:W-:Y:S02]  /*03d0*/  ELECT P0, URZ, PT ;  /* 0x00000000003f782f */ /* 0x000fe40003800000 */
[----:B------:R-:W-:Y:S01]  /*03e0*/  LEA.HI R3, R3, R4, RZ, 0x7 ;  /* 0x0000000403037211 */ /* 0x000fe200078f38ff */
[----:B------:R-:W-:Y:S01]  /*03f0*/  ULDC UR5, c[0x0][0x154] ;  /* 0x0000550000057ab9 */ /* 0x000fe20000000800 */
[----:B------:R-:W-:Y:S01]  /*0400*/  SHF.R.S32.HI R7, RZ, 0x1f, R2 ;  /* 0x0000001fff077819 */ /* 0x000fe20000011402 */
[----:B------:R-:W0:Y:S01]  /*0410*/  S2UR UR10, SR_CTAID.Y ;  /* 0x00000000000a79c3 */ /* 0x000e220000002600 */
[----:B------:R-:W-:Y:S01]  /*0420*/  LOP3.LUT R3, R3, 0xffffff80, RZ, 0xc0, !PT ;  /* 0xffffff8003037812 */ /* 0x000fe200078ec0ff */
[----:B------:R-:W-:Y:S01]  /*0430*/  ULDC UR8, c[0x0][0x144] ;  /* 0x0000510000087ab9 */ /* 0x000fe20000000800 */
[----:B------:R-:W-:Y:S01]  /*0440*/  LEA.HI R7, R7, R2, RZ, 0x2 ;  /* 0x0000000207077211 */ /* 0x000fe200078f10ff */
[----:B------:R-:W-:Y:S01]  /*0450*/  NOP ;  /* 0x0000000000007918 */ /* 0x000fe20000000000 */
[----:B------:R-:W-:Y:S01]  /*0460*/  NOP ;  /* 0x0000000000007918 */ /* 0x000fe20000000000 */
[----:B------:R-:W-:Y:S01]  /*0470*/  IMAD.IADD R3, R4, 0x1, -R3 ;  /* 0x0000000104037824 */ /* 0x000fe200078e0a03 */
[----:B------:R-:W-:Y:S01]  /*0480*/  LOP3.LUT R7, R7, 0x3ffffffc, RZ, 0xc0, !PT ;  /* 0x3ffffffc07077812 */ /* 0x000fe200078ec0ff */
[----:B------:R-:W-:Y:S01]  /*0490*/  ULDC UR11, c[0x0][0x148] ;  /* 0x00005200000b7ab9 */ /* 0x000fe20000000800 */
[----:B------:R-:W-:-:S02]  /*04a0*/  IMAD.MOV.U32 R19, RZ, RZ, 0x1 ;  /* 0x00000001ff137424 */ /* 0x000fc400078e00ff */
[----:B------:R-:W-:Y:S01]  /*04b0*/  SHF.R.S32.HI R4, RZ, 0x1f, R3 ;  /* 0x0000001fff047819 */ /* 0x000fe20000011403 */
[----:B------:R-:W-:-:S03]  /*04c0*/  IMAD.IADD R2, R2, 0x1, -R7 ;  /* 0x0000000102027824 */ /* 0x000fc600078e0a07 */
[----:B------:R-:W-:Y:S02]  /*04d0*/  LEA.HI R4, R4, R3, RZ, 0x3 ;  /* 0x0000000304047211 */ /* 0x000fe400078f18ff */
[----:B-----5:R-:W-:Y:S02]  /*04e0*/  I2FP.F32.U32 R5, UR13 ;  /* 0x0000000d00057c45 */ /* 0x020fe40008201000 */
[--C-:B------:R-:W-:Y:S02]  /*04f0*/  SHF.R.S32.HI R0, RZ, 0x3, R4.reuse ;  /* 0x00000003ff007819 */ /* 0x100fe40000011404 */
[----:B-1----:R-:W-:Y:S01]  /*0500*/  ISETP.NE.OR P0, PT, R6, RZ, !P0 ;  /* 0x000000ff0600720c */ /* 0x002fe20004705670 */
[----:B------:R-:W-:Y:S01]  /*0510*/  FMUL R8, R5, UR4 ;  /* 0x0000000405087c20 */ /* 0x000fe20008400000 */
[----:B------:R-:W-:-:S04]  /*0520*/  SHF.R.S32.HI R5, RZ, 0x1f, R4 ;  /* 0x0000001fff057819 */ /* 0x000fc80000011404 */
[----:B------:R-:W-:Y:S01]  /*0530*/  LEA.HI R5, R5, R0, RZ, 0x2 ;  /* 0x0000000005057211 */ /* 0x000fe200078f10ff */
[----:B------:R-:W1:Y:S03]  /*0540*/  F2I.U32.TRUNC.NTZ R8, R8 ;  /* 0x0000000800087305 */ /* 0x000e66000020f000 */
[----:B------:R-:W-:-:S03]  /*0550*/  LOP3.LUT R5, R5, 0xfffffffc, RZ, 0xc0, !PT ;  /* 0xfffffffc05057812 */ /* 0x000fc600078ec0ff */
[----:B------:R-:W-:Y:S01]  /*0560*/  VOTEU.ALL UP0, P0 ;  /* 0x00000000003f7886 */ /* 0x000fe20000000000 */
[----:B------:R-:W-:Y:S01]  /*0570*/  IADD3 R5, R0, -R5, RZ ;  /* 0x8000000500057210 */ /* 0x000fe20007ffe0ff */
[----:B------:R-:W-:Y:S01]  /*0580*/  VOTEU.ALL UP1, P0 ;  /* 0x00000000003f7886 */ /* 0x000fe20000020000 */
[----:B0-----:R-:W-:Y:S02]  /*0590*/  I2FP.F32.U32 R0, UR10 ;  /* 0x0000000a00007c45 */ /* 0x001fe40008201000 */
[----:B------:R-:W0:Y:S01]  /*05a0*/  @!UP0 S2UR UR7, SR_CgaCtaId ;  /* 0x00000000000789c3 */ /* 0x000e220000008800 */
[----:B------:R-:W-:Y:S01]  /*05b0*/  IMAD R2, R2, 0x4, R5 ;  /* 0x0000000402027824 */ /* 0x000fe200078e0205 */
[----:B------:R-:W-:Y:S01]  /*05c0*/  @!UP0 UMOV UR6, 0x400 ;  /* 0x0000040000068882 */ /* 0x000fe20000000000 */
[----:B------:R-:W-:Y:S01]  /*05d0*/  FMUL R4, R0, UR5 ;  /* 0x0000000500047c20 */ /* 0x000fe20008400000 */
[----:B-1----:R-:W-:Y:S01]  /*05e0*/  R2UR UR4, R8 ;  /* 0x00000000080472ca */ /* 0x002fe200000e0000 */
[C---:B------:R-:W-:Y:S01]  /*05f0*/  IMAD.SHL.U32 R155, R2.reuse, 0x4, RZ ;  /* 0x00000004029b7824 */ /* 0x040fe200078e00ff */
[----:B------:R-:W-:-:S03]  /*0600*/  LEA.HI R0, R2, R2, RZ, 0x1 ;  /* 0x0000000202007211 */ /* 0x000fc600078f08ff */
[----:B------:R-:W1:Y:S01]  /*0610*/  F2I.U32.TRUNC.NTZ R4, R4 ;  /* 0x0000000400047305 */ /* 0x000e62000020f000 */
[----:B------:R-:W-:Y:S02]  /*0620*/  LOP3.LUT R5, R0, 0xfffffffe, RZ, 0xc0, !PT ;  /* 0xfffffffe00057812 */ /* 0x000fe400078ec0ff */
[C---:B------:R-:W-:Y:S02]  /*0630*/  LOP3.LUT R155, R2.reuse, 0xc, R155, 0x78, !PT ;  /* 0x0000000c029b7812 */ /* 0x040fe400078e789b */
[----:B------:R-:W-:-:S03]  /*0640*/  IADD3 R5, R2, -R5, RZ ;  /* 0x8000000502057210 */ /* 0x000fc60007ffe0ff */
[----:B------:R-:W-:-:S04]  /*0650*/  UIADD3 UR4, -UR4, URZ, URZ ;  /* 0x0000003f04047290 */ /* 0x000fc8000fffe13f */
[----:B------:R-:W-:Y:S01]  /*0660*/  UIMAD UR8, UR8, UR4, UR13 ;  /* 0x00000004080872a4 */ /* 0x000fe2000f8e020d */
[----:B-1----:R-:W-:Y:S02]  /*0670*/  R2UR UR12, R4 ;  /* 0x00000000040c72ca */ /* 0x002fe400000e0000 */
[----:B------:R-:W-:Y:S01]  /*0680*/  UMOV UR4, 0x20 ;  /* 0x0000002000047882 */ /* 0x000fe20000000000 */
[----:B------:R-:W1:Y:S02]  /*0690*/  LDC R4, c[0x0][0x140] ;  /* 0x00005000ff047b82 */ /* 0x000e640000000800 */
[----:B------:R-:W-:Y:S01]  /*06a0*/  ISETP.NE.AND P3, PT, R5, UR8, PT ;  /* 0x0000000805007c0c */ /* 0x000fe2000bf65270 */
[----:B------:R-:W-:-:S04]  /*06b0*/  @!UP0 UIADD3 UR4, -UR4, 0x100000, URZ ;  /* 0x0010000004048890 */ /* 0x000fc8000fffe13f */
[----:B------:R-:W-:Y:S02]  /*06c0*/  @!UP0 USHF.L.U32 UR5, UR4, 0xb, URZ ;  /* 0x0000000b04058899 */ /* 0x000fe4000800063f */
[----:B------:R-:W-:Y:S02]  /*06d0*/  @!UP0 USHF.L.U32 UR4, UR4, 0x1, URZ ;  /* 0x0000000104048899 */ /* 0x000fe4000800063f */
[----:B0-----:R-:W-:Y:S01]  /*06e0*/  @!UP0 ULEA UR6, UR7, UR6, 0x18 ;  /* 0x0000000607068291 */ /* 0x001fe2000f8ec03f */
[----:B------:R-:W-:Y:S01]  /*06f0*/  VOTEU.ALL UP0, P0 ;  /* 0x00000000003f7886 */ /* 0x000fe20000000000 */
[----:B------:R-:W-:Y:S01]  /*0700*/  LOP3.LUT P0, RZ, R3, 0x7, RZ, 0xc0, !PT ;  /* 0x0000000703ff7812 */ /* 0x000fe2000780c0ff */
[----:B------:R-:W-:-:S03]  /*0710*/  UIADD3 UR12, -UR12, URZ, URZ ;  /* 0x0000003f0c0c7290 */ /* 0x000fc6000fffe13f */
[C---:B------:R-:W-:Y:S02]  /*0720*/  ISETP.LT.U32.AND P0, PT, R155.reuse, 0x2, !P0 ;  /* 0x000000029b00780c */ /* 0x040fe40004701070 */
[----:B------:R-:W-:Y:S01]  /*0730*/  @P3 LEA.HI R0, R155, R155, RZ, 0x1 ;  /* 0x0000009b9b003211 */ /* 0x000fe200078f08ff */
[----:B------:R-:W0:Y:S03]  /*0740*/  FENCE.VIEW.ASYNC.S ;  /* 0x00000000000073c6 */ /* 0x000e260000000000 */
[----:B0-----:R-:W0:Y:S01]  /*0750*/  @!UP0 SYNCS.EXCH.64 URZ, [UR6+0x40], UR4 ;  /* 0x00004004063f85b2 */ /* 0x001e220008000100 */
[----:B------:R-:W-:Y:S02]  /*0760*/  @P3 SHF.R.S32.HI R0, RZ, 0x1, R0 ;  /* 0x00000001ff003819 */ /* 0x000fe40000011400 */
[----:B-1----:R-:W-:Y:S01]  /*0770*/  ISETP.EQ.U32.AND P2, PT, R4, 0x1, PT ;  /* 0x000000010400780c */ /* 0x002fe20003f42070 */
[----:B------:R1:W0:Y:S01]  /*0780*/  @!UP1 SYNCS.EXCH.64 URZ, [UR6+0x48], UR4 ;  /* 0x00004804063f95b2 */ /* 0x0002220008000100 */
[----:B------:R-:W-:Y:S01]  /*0790*/  NOP ;  /* 0x0000000000007918 */ /* 0x000fe20000000000 */
[----:B-1----:R-:W-:-:S06]  /*07a0*/  UIMAD UR4, UR11, UR12, UR10 ;  /* 0x0000000c0b0472a4 */ /* 0x002fcc000f8e020a */
[----:B------:R-:W-:Y:S02]  /*07b0*/  @P3 ISETP.NE.AND P4, PT, R0, UR4, PT ;  /* 0x0000000400003c0c */ /* 0x000fe4000bf85270 */
[----:B------:R-:W-:Y:S02]  /*07c0*/  SEL R0, RZ, 0x1, !P0 ;  /* 0x00000001ff007807 */ /* 0x000fe40004000000 */
[----:B------:R-:W-:-:S04]  /*07d0*/  @P3 SEL R19, RZ, 0x1, P4 ;  /* 0x00000001ff133807 */ /* 0x000fc80002000000 */
[----:B------:R-:W-:Y:S01]  /*07e0*/  LOP3.LUT R19, R19, R0, RZ, 0xc0, !PT ;  /* 0x0000000013137212 */ /* 0x000fe200078ec0ff */
[----:B------:R-:W-:Y:S06]  /*07f0*/  @!P2 BRA `(.L_x_3) ;  /* 0x000000000008a947 */ /* 0x000fec0003800000 */
[----:B0-234-:R-:W-:Y:S01]  /*0800*/  UCGABAR_ARV ;  /* 0x00000000000079c7 */ /* 0x01dfe20008000000 */
[----:B------:R-:W-:Y:S05]  /*0810*/  BRA `(.L_x_4) ;  /* 0x0000000000047947 */ /* 0x000fea0003800000 */
.L_x_3:
[----:B0-234-:R-:W-:Y:S01]  /*0820*/  NOP ;  /* 0x0000000000007918 */ /* 0x01dfe20000000000 */
.L_x_4:
[----:B------:R-:W-:Y:S01]  /*0830*/  ULDC UR4, c[0x0][0x65c] ;  /* 0x0001970000047ab9 */ /* 0x000fe20000000800 */
[----:B------:R-:W-:Y:S01]  /*0840*/  UMOV UR5, URZ ;  /* 0x0000003f00057c82 */ /* 0x000fe20008000000 */
[----:B------:R-:W-:-:S03]  /*0850*/  UISETP.NE.AND UP0, UPT, UR4, 0x1, UPT ;  /* 0x000000010400788c */ /* 0x000fc6000bf05270 */
[----:B------:R-:W-:Y:S01]  /*0860*/  UMOV UR4, UR13 ;  /* 0x0000000d00047c82 */ /* 0x000fe20008000000 */
[----:B------:R-:W-:Y:S02]  /*0870*/  UP2UR UR46, UPR, URZ, 0x1 ;  /* 0x000000013f2e7883 */ /* 0x000fe40008000000 */
[----:B------:R-:W-:Y:S02]  /*0880*/  PLOP3.LUT P0, PT, PT, PT, UP0, 0x80, 0x0 ;  /* 0x000000000000781c */ /* 0x000fe40003f0f008 */
[----:B------:R-:W-:Y:S02]  /*0890*/  PLOP3.LUT P3, PT, PT, PT, UP0, 0x80, 0x0 ;  /* 0x000000000000781c */ /* 0x000fe40003f6f008 */
[----:B------:R-:W-:Y:S01]  /*08a0*/  PLOP3.LUT P5, PT, PT, PT, UP0, 0x80, 0x0 ;  /* 0x000000000000781c */ /* 0x000fe20003faf008 */
[----:B------:R-:W-:Y:S01]  /*08b0*/  @UP0 ULDC UR14, c[0x0][0x10] ;  /* 0x00000400000e0ab9 */ /* 0x000fe20000000800 */
[----:B------:R-:W-:Y:S01]  /*08c0*/  @UP0 UMOV UR6, UR10 ;  /* 0x0000000a00060c82 */ /* 0x000fe20008000000 */
[----:B------:R-:W-:Y:S01]  /*08d0*/  @UP0 UMOV UR7, URZ ;  /* 0x0000003f00070c82 */ /* 0x000fe20008000000 */
[----:B------:R-:W-:Y:S01]  /*08e0*/  PLOP3.LUT P4, PT, PT, PT, UP0, 0x80, 0x0 ;  /* 0x000000000000781c */ /* 0x000fe20003f8f008 */
[----:B------:R-:W-:-:S03]  /*08f0*/  @UP0 UIMAD.WIDE.U32 UR14, UR13, UR14, UR6 ;  /* 0x0000000e0d0e02a5 */ /* 0x000fc6000f8e0006 */
[----:B------:R-:W-:Y:S01]  /*0900*/  @!UP0 ULDC UR7, c[0x0][0xc] ;  /* 0x0000030000078ab9 */ /* 0x000fe20000000800 */
[----:B------:R-:W-:Y:S01]  /*0910*/  @UP0 UMOV UR6, URZ ;  /* 0x0000003f00060c82 */ /* 0x000fe20008000000 */
[----:B------:R-:W-:Y:S01]  /*0920*/  @!UP0 UIMAD.WIDE.U32 UR4, UR10, UR7, UR4 ;  /* 0x000000070a0482a5 */ /* 0x000fe2000f8e0004 */
[----:B------:R-:W-:Y:S01]  /*0930*/  MOV R2, UR14 ;  /* 0x0000000e00027c02 */ /* 0x000fe20008000f00 */
[----:B------:R-:W-:Y:S02]  /*0940*/  @UP0 UIADD3 UR6, UR15, UR6, URZ ;  /* 0x000000060f060290 */ /* 0x000fe4000fffe03f */
[----:B------:R-:W-:Y:S02]  /*0950*/  IMAD.U32 R3, RZ, RZ, UR15 ;  /* 0x0000000fff037e24 */ /* 0x000fe4000f8e00ff */
[----:B------:R-:W-:Y:S01]  /*0960*/  IMAD.U32 R5, RZ, RZ, UR5 ;  /* 0x00000005ff057e24 */ /* 0x000fe2000f8e00ff */
[----:B------:R-:W-:Y:S01]  /*0970*/  MOV R4, UR4 ;  /* 0x0000000400047c02 */ /* 0x000fe20008000f00 */
[----:B------:R-:W-:Y:S01]  /*0980*/  @P0 IMAD.MOV.U32 R7, RZ, RZ, R2 ;  /* 0x000000ffff070224 */ /* 0x000fe200078e0002 */
[----:B------:R-:W-:Y:S01]  /*0990*/  @P3 MOV R6, UR6 ;  /* 0x0000000600063c02 */ /* 0x000fe20008000f00 */
[----:B------:R-:W-:Y:S01]  /*09a0*/  IMAD.U32 R2, RZ, RZ, UR4 ;  /* 0x00000004ff027e24 */ /* 0x000fe2000f8e00ff */
[----:B------:R-:W-:Y:S01]  /*09b0*/  @!P5 MOV R6, R5 ;  /* 0x000000050006d202 */ /* 0x000fe20000000f00 */
[----:B------:R-:W-:-:S02]  /*09c0*/  IMAD.U32 R3, RZ, RZ, UR5 ;  /* 0x00000005ff037e24 */ /* 0x000fc4000f8e00ff */
[----:B------:R-:W-:Y:S02]  /*09d0*/  @!P4 IMAD.MOV.U32 R7, RZ, RZ, R2 ;  /* 0x000000ffff07c224 */ /* 0x000fe400078e0002 */
[----:B------:R0:W-:Y:S04]  /*09e0*/  STL [R1+0x200], R6 ;  /* 0x0002000601007387 */ /* 0x0001e80000100800 */
[----:B------:R0:W-:Y:S01]  /*09f0*/  STL [R1+0x204], R7 ;  /* 0x0002040701007387 */ /* 0x0001e20000100800 */
[----:B------:R-:W-:Y:S05]  /*0a00*/  @!P2 BRA `(.L_x_5) ;  /* 0x00000000000ca947 */ /* 0x000fea0003800000 */
[----:B------:R-:W-:Y:S01]  /*0a10*/  UCGABAR_WAIT ;  /* 0x0000000000007dc7 */ /* 0x000fe20008000000 */
[----:B------:R-:W-:Y:S01]  /*0a20*/  CCTL.IVALL ;  /* 0x00000000ff00798f */ /* 0x000fe20002000000 */
[----:B------:R-:W-:Y:S05]  /*0a30*/  BRA `(.L_x_6) ;  /* 0x0000000000047947 */ /* 0x000fea0003800000 */
.L_x_5:
[----:B------:R-:W-:Y:S06]  /*0a40*/  BAR.SYNC.DEFER_BLOCKING 0x0 ;  /* 0x0000000000007b1d */ /* 0x000fec0000010000 */
.L_x_6:
[----:B------:R-:W-:Y:S05]  /*0a50*/  @!P1 BRA `(.L_x_7) ;  /* 0x0000016400409947 */ /* 0x000fea0003800000 */
[----:B------:R-:W-:-:S06]  /*0a60*/  UISETP.GT.U32.AND UP0, UPT, UR16, 0x1, UPT ;  /* 0x000000011000788c */ /* 0x000fcc000bf04070 */
[----:B------:R-:W-:-:S13]  /*0a70*/  PLOP3.LUT P0, PT, PT, PT, UP0, 0x80, 0x0 ;  /* 0x000000000000781c */ /* 0x000fda0003f0f008 */
[----:B------:R-:W-:Y:S05]  /*0a80*/  @P0 EXIT ;  /* 0x000000000000094d */ /* 0x000fea0003800000 */
[----:B------:R-:W-:Y:S01]  /*0a90*/  ULDC.64 UR4, c[0x0][0x650] ;  /* 0x0001940000047ab9 */ /* 0x000fe20000000a00 */
[----:B------:R-:W-:Y:S01]  /*0aa0*/  UMOV UR41, 0xffffffff ;  /* 0xffffffff00297882 */ /* 0x000fe20000000000 */
[----:B------:R-:W-:Y:S01]  /*0ab0*/  ISETP.GE.U32.AND P0, PT, R7, UR4, PT ;  /* 0x0000000407007c0c */ /* 0x000fe2000bf06070 */
[----:B------:R-:W-:Y:S01]  /*0ac0*/  UMOV UR42, 0xffffffff ;  /* 0xffffffff002a7882 */ /* 0x000fe20000000000 */
[----:B------:R-:W-:Y:S01]  /*0ad0*/  UMOV UR43, 0xffffffff ;  /* 0xffffffff002b7882 */ /* 0x000fe20000000000 */
[----:B------:R-:W-:Y:S02]  /*0ae0*/  PRMT R0, RZ, 0x7610, R0 ;  /* 0x00007610ff007816 */ /* 0x000fe40000000000 */
[----:B------:R-:W-:-:S13]  /*0af0*/  ISETP.GE.U32.AND.EX P0, PT, R6, UR5, PT, P0 ;  /* 0x0000000506007c0c */ /* 0x000fda000bf06100 */
[----:B------:R-:W-:Y:S05]  /*0b00*/  @P0 BRA `(.L_x_8) ;  /* 0x0000000400480947 */ /* 0x000fea0003800000 */
[----:B------:R-:W-:Y:S01]  /*0b10*/  ULDC.64 UR16, c[0x0][0x628] ;  /* 0x00018a0000107ab9 */ /* 0x000fe20000000a00 */
[C---:B------:R-:W-:Y:S01]  /*0b20*/  R2UR UR19, R7.reuse ;  /* 0x00000000071372ca */ /* 0x040fe200000e0000 */
[----:B------:R-:W-:Y:S01]  /*0b30*/  ULDC UR18, c[0x0][0x630] ;  /* 0x00018c0000127ab9 */ /* 0x000fe20000000800 */
[----:B------:R-:W-:Y:S02]  /*0b40*/  ISETP.NE.U32.AND P0, PT, RZ, UR16, PT ;  /* 0x00000010ff007c0c */ /* 0x000fe4000bf05070 */
[----:B------:R-:W-:Y:S02]  /*0b50*/  R2UR UR4, R7 ;  /* 0x00000000070472ca */ /* 0x000fe400000e0000 */
[----:B------:R-:W-:Y:S02]  /*0b60*/  ISETP.NE.AND.EX P0, PT, RZ, UR17, PT, P0 ;  /* 0x00000011ff007c0c */ /* 0x000fe4000bf05300 */
[----:B------:R-:W-:-:S11]  /*0b70*/  R2UR UR5, R6 ;  /* 0x00000000060572ca */ /* 0x000fd600000e0000 */
[----:B------:R-:W-:Y:S05]  /*0b80*/  @!P0 BRA `(.L_x_9) ;  /* 0x0000000000308947 */ /* 0x000fea0003800000 */
[----:B------:R-:W-:Y:S01]  /*0b90*/  R2UR UR4, R7 ;  /* 0x00000000070472ca */ /* 0x000fe200000e0000 */
[----:B------:R-:W-:Y:S01]  /*0ba0*/  ULDC UR9, c[0x0][0x634] ;  /* 0x00018d0000097ab9 */ /* 0x000fe20000000800 */
[----:B------:R-:W-:-:S11]  /*0bb0*/  R2UR UR13, R6 ;  /* 0x00000000060d72ca */ /* 0x000fd600000e0000 */
[----:B------:R-:W-:-:S04]  /*0bc0*/  UIADD3 UR9, UP0, UR4, UR9, URZ ;  /* 0x0000000904097290 */ /* 0x000fc8000ff1e03f */
[----:B------:R-:W-:-:S04]  /*0bd0*/  UIADD3.X UR13, URZ, UR13, URZ, UP0, !UPT ;  /* 0x0000000d3f0d7290 */ /* 0x000fc800087fe43f */
[----:B------:R-:W-:-:S04]  /*0be0*/  UIMAD.WIDE.U32 UR4, UR13, UR16, URZ ;  /* 0x000000100d0472a5 */ /* 0x000fc8000f8e003f */
[----:B------:R-:W-:Y:S02]  /*0bf0*/  UIMAD.WIDE.U32 UR6, UP0, UR9, UR17, UR4 ;  /* 0x00000011090672a5 */ /* 0x000fe4000f800004 */
[----:B------:R-:W-:Y:S02]  /*0c00*/  UIMAD.WIDE.U32 UR4, UR9, UR16, URZ ;  /* 0x00000010090472a5 */ /* 0x000fe4000f8e003f */
[----:B------:R-:W-:Y:S02]  /*0c10*/  UIADD3.X UR15, URZ, URZ, URZ, UP0, !UPT ;  /* 0x0000003f3f0f7290 */ /* 0x000fe400087fe43f */
[----:B------:R-:W-:Y:S01]  /*0c20*/  UIADD3 URZ, UP0, UR5, UR6, URZ ;  /* 0x00000006053f7290 */ /* 0x000fe2000ff1e03f */
[----:B------:R-:W-:-:S03]  /*0c30*/  UMOV UR14, UR7 ;  /* 0x00000007000e7c82 */ /* 0x000fc60008000000 */
[----:B------:R-:W-:-:S12]  /*0c40*/  UIMAD.WIDE.U32.X UR4, UR13, UR17, UR14, UP0 ;  /* 0x000000110d0472a5 */ /* 0x000fd800080e040e */
.L_x_9:
[----:B------:R-:W-:Y:S01]  /*0c50*/  USHF.R.U64 UR43, UR4, UR18, UR5 ;  /* 0x00000012042b7299 */ /* 0x000fe20008001205 */
[----:B------:R-:W-:Y:S01]  /*0c60*/  R2UR UR7, R6 ;  /* 0x00000000060772ca */ /* 0x000fe200000e0000 */
[----:B------:R-:W-:Y:S02]  /*0c70*/  USHF.R.U32.HI UR4, URZ, UR18, UR5 ;  /* 0x000000123f047299 */ /* 0x000fe40008011605 */
[----:B------:R-:W-:Y:S01]  /*0c80*/  UIADD3 UR5, UP0, URZ, -UR43, URZ ;  /* 0x8000002b3f057290 */ /* 0x000fe2000ff1e03f */
[----:B------:R-:W-:Y:S01]  /*0c90*/  ULDC.64 UR14, c[0x0][0x620] ;  /* 0x00018800000e7ab9 */ /* 0x000fe20000000a00 */
[----:B------:R-:W-:Y:S02]  /*0ca0*/  UMOV UR6, UR19 ;  /* 0x0000001300067c82 */ /* 0x000fe40008000000 */
[----:B------:R-:W-:Y:S01]  /*0cb0*/  UIADD3.X UR4, URZ, ~UR4, URZ, UP0, !UPT ;  /* 0x800000043f047290 */ /* 0x000fe200087fe43f */
[----:B------:R-:W-:Y:S01]  /*0cc0*/  ULDC UR9, c[0x0][0x618] ;  /* 0x0001860000097ab9 */ /* 0x000fe20000000800 */
[----:B------:R-:W-:-:S02]  /*0cd0*/  UIMAD UR12, UR11, UR12, UR10 ;  /* 0x0000000c0b0c72a4 */ /* 0x000fc4000f8e020a */
[----:B------:R-:W-:Y:S02]  /*0ce0*/  UIMAD UR4, UR4, UR14, URZ ;  /* 0x0000000e040472a4 */ /* 0x000fe4000f8e023f */
[----:B------:R-:W-:Y:S02]  /*0cf0*/  UIMAD.WIDE.U32 UR6, UR5, UR14, UR6 ;  /* 0x0000000e050672a5 */ /* 0x000fe4000f8e0006 */
[----:B------:R-:W-:Y:S01]  /*0d00*/  UIMAD UR4, UR5, UR15, UR4 ;  /* 0x0000000f050472a4 */ /* 0x000fe2000f8e0204 */
[----:B------:R-:W-:Y:S01]  /*0d10*/  ULDC UR10, c[0x0][0x608] ;  /* 0x00018200000a7ab9 */ /* 0x000fe20000000800 */
[----:B------:R-:W-:Y:S02]  /*0d20*/  ULDC UR18, c[0x0][0x658] ;  /* 0x0001960000127ab9 */ /* 0x000fe40000000800 */
[----:B------:R-:W-:Y:S01]  /*0d30*/  UIADD3 UR7, UR7, UR4, URZ ;  /* 0x0000000407077290 */ /* 0x000fe2000fffe03f */
[----:B------:R-:W-:Y:S02]  /*0d40*/  UMOV UR11, 0xffffffff ;  /* 0xffffffff000b7882 */ /* 0x000fe40000000000 */
[----:B------:R-:W-:Y:S01]  /*0d50*/  ULDC.64 UR4, c[0x0][0x640] ;  /* 0x0001900000047ab9 */ /* 0x000fe20000000a00 */
[----:B------:R-:W-:Y:S01]  /*0d60*/  USHF.R.U64 UR16, UR6, UR9, UR7 ;  /* 0x0000000906107299 */ /* 0x000fe20008001207 */
[----:B------:R-:W-:Y:S01]  /*0d70*/  ISETP.NE.U32.AND P0, PT, RZ, UR4, PT ;  /* 0x00000004ff007c0c */ /* 0x000fe2000bf05070 */
[----:B------:R-:W-:-:S02]  /*0d80*/  USHF.R.U32.HI UR7, URZ, UR9, UR7 ;  /* 0x000000093f077299 */ /* 0x000fc40008011607 */
[----:B------:R-:W-:Y:S01]  /*0d90*/  USHF.L.U32 UR6, UR11, UR18, URZ ;  /* 0x000000120b067299 */ /* 0x000fe2000800063f */
[----:B------:R-:W-:Y:S01]  /*0da0*/  ISETP.NE.AND.EX P0, PT, RZ, UR5, PT, P0 ;  /* 0x00000005ff007c0c */ /* 0x000fe2000bf05300 */
[----:B------:R-:W-:Y:S02]  /*0db0*/  USHF.R.U64 UR22, UR16, UR10, UR7 ;  /* 0x0000000a10167299 */ /* 0x000fe40008001207 */
[----:B------:R-:W-:Y:S02]  /*0dc0*/  USHF.R.U32.HI UR7, URZ, UR10, UR7 ;  /* 0x0000000a3f077299 */ /* 0x000fe40008011607 */
[----:B------:R-:W-:Y:S02]  /*0dd0*/  UISETP.NE.AND UP1, UPT, UR46, URZ, UPT ;  /* 0x0000003f2e00728c */ /* 0x000fe4000bf25270 */
[----:B------:R-:W-:Y:S01]  /*0de0*/  USHF.R.U64 UR23, UR22, UR18, UR7 ;  /* 0x0000001216177299 */ /* 0x000fe20008001207 */
[----:B------:R-:W-:Y:S01]  /*0df0*/  ULDC UR17, c[0x0][0x600] ;  /* 0x0001800000117ab9 */ /* 0x000fe20000000800 */
[----:B------:R-:W-:-:S02]  /*0e00*/  ULOP3.LUT UR13, URZ, UR6, URZ, 0x33, !UPT ;  /* 0x000000063f0d7292 */ /* 0x000fc4000f8e333f */
[----:B------:R-:W-:Y:S02]  /*0e10*/  UIADD3 UR15, UR17, -0x1, URZ ;  /* 0xffffffff110f7890 */ /* 0x000fe4000fffe03f */
[----:B------:R-:W-:Y:S02]  /*0e20*/  USEL UR12, UR8, UR12, !UP1 ;  /* 0x0000000c080c7287 */ /* 0x000fe4000c800000 */
[----:B------:R-:W-:Y:S01]  /*0e30*/  USHF.R.U32.HI UR7, URZ, UR18, UR7 ;  /* 0x000000123f077299 */ /* 0x000fe20008011607 */
[----:B------:R-:W-:Y:S01]  /*0e40*/  ULDC UR19, c[0x0][0x648] ;  /* 0x0001920000137ab9 */ /* 0x000fe20000000800 */
[----:B------:R-:W-:Y:S01]  /*0e50*/  ULDC UR20, c[0x0][0x638] ;  /* 0x00018e0000147ab9 */ /* 0x000fe20000000800 */
[----:B------:R-:W-:Y:S01]  /*0e60*/  UMOV UR21, 0x1 ;  /* 0x0000000100157882 */ /* 0x000fe20000000000 */
[----:B------:R-:W-:Y:S01]  /*0e70*/  UMOV UR6, UR23 ;  /* 0x0000001700067c82 */ /* 0x000fe20008000000 */
[----:B------:R-:W-:Y:S07]  /*0e80*/  @!P0 BRA `(.L_x_10) ;  /* 0x0000000000308947 */ /* 0x000fee0003800000 */
[----:B------:R-:W-:Y:S02]  /*0e90*/  ULDC UR10, c[0x0][0x64c] ;  /* 0x00019300000a7ab9 */ /* 0x000fe40000000800 */
        /* <DEDUP_REMOVED lines=8> */
[----:B------:R-:W-:-:S07]  /*0f20*/  UIMAD.WIDE.U32.X UR4, UR14, UR5, UR10, UP0 ;  /* 0x000000050e0472a5 */ /* 0x000fce00080e040a */
[----:B------:R-:W-:Y:S01]  /*0f30*/  UMOV UR6, UR4 ;  /* 0x0000000400067c82 */ /* 0x000fe20008000000 */
[----:B------:R-:W-:-:S05]  /*0f40*/  UMOV UR7, UR5 ;  /* 0x0000000500077c82 */ /* 0x000fca0008000000 */
.L_x_10:
[----:B------:R-:W-:Y:S01]  /*0f50*/  USHF.R.U64 UR5, UR6, UR19, UR7 ;  /* 0x0000001306057299 */ /* 0x000fe20008001207 */
[----:B------:R-:W-:Y:S01]  /*0f60*/  IMAD.MOV.U32 R0, RZ, RZ, 0x1 ;  /* 0x00000001ff007424 */ /* 0x000fe200078e00ff */
[----:B------:R-:W-:Y:S02]  /*0f70*/  USHF.L.U32 UR4, UR21, UR18, URZ ;  /* 0x0000001215047299 */ /* 0x000fe4000800063f */
[----:B------:R-:W-:Y:S02]  /*0f80*/  ULOP3.LUT UR13, UR22, UR13, URZ, 0xc0, !UPT ;  /* 0x0000000d160d7292 */ /* 0x000fe4000f8ec03f */
[----:B------:R-:W-:Y:S02]  /*0f90*/  UIADD3 UR6, -UR5, URZ, URZ ;  /* 0x0000003f05067290 */ /* 0x000fe4000fffe13f */
[----:B------:R-:W-:Y:S02]  /*0fa0*/  UIMAD UR13, UR4, UR5, UR13 ;  /* 0x00000005040d72a4 */ /* 0x000fe4000f8e020d */
[----:B------:R-:W-:-:S02]  /*0fb0*/  ULOP3.LUT UR15, UR16, UR15, URZ, 0xc0, !UPT ;  /* 0x0000000f100f7292 */ /* 0x000fc4000f8ec03f */
[----:B------:R-:W-:Y:S01]  /*0fc0*/  UIMAD UR4, UR6, UR20, UR23 ;  /* 0x00000014060472a4 */ /* 0x000fe2000f8e0217 */
[----:B------:R-:W-:Y:S01]  /*0fd0*/  ULDC UR5, c[0x0][0x610] ;  /* 0x0001840000057ab9 */ /* 0x000fe20000000800 */
[----:B------:R-:W-:Y:S02]  /*0fe0*/  UISETP.NE.AND UP0, UPT, UR46, URZ, UPT ;  /* 0x0000003f2e00728c */ /* 0x000fe4000bf05270 */
[----:B------:R-:W-:Y:S02]  /*0ff0*/  UIMAD UR12, UR13, UR5, UR12 ;  /* 0x000000050d0c72a4 */ /* 0x000fe4000f8e020c */
[----:B------:R-:W-:-:S04]  /*1000*/  UIMAD UR4, UR4, UR17, UR15 ;  /* 0x00000011040472a4 */ /* 0x000fc8000f8e020f */
[----:B------:R-:W-:Y:S02]  /*1010*/  USEL UR42, UR4, UR12, !UP0 ;  /* 0x0000000c042a7287 */ /* 0x000fe4000c000000 */
[----:B------:R-:W-:-:S12]  /*1020*/  USEL UR41, UR12, UR4, !UP0 ;  /* 0x000000040c297287 */ /* 0x000fd8000c000000 */
.L_x_8:
[----:B------:R-:W-:-:S08]  /*1030*/  NOP ;  /* 0x0000000000007918 */ /* 0x000fd00000000000 */
[----:B------:R-:W1:Y:S02]  /*1040*/  USETMAXREG.TRY_ALLOC.CTAPOOL UP0, 0xf0 ;  /* 0x000000f0000079c8 */ /* 0x000e640008000600 */
[----:B-1----:R-:W-:-:S13]  /*1050*/  PLOP3.LUT P0, PT, PT, PT, UP0, 0x80, 0x0 ;  /* 0x000000000000781c */ /* 0x002fda0003f0f008 */
[----:B------:R-:W-:Y:S05]  /*1060*/  @!P0 BRA `(.L_x_8) ;  /* 0xfffffffc00f08947 */ /* 0x000fea000383ffff */
[----:B------:R-:W-:Y:S01]  /*1070*/  ULDC.64 UR4, c[0x0][0x598] ;  /* 0x0001660000047ab9 */ /* 0x000fe20000000a00 */
[----:B------:R-:W-:Y:S01]  /*1080*/  ULDC.64 UR36, c[0x0][0x208] ;  /* 0x0000820000247ab9 */ /* 0x000fe20000000a00 */
[----:B------:R-:W-:-:S04]  /*1090*/  ISETP.NE.U32.AND P0, PT, RZ, UR4, PT ;  /* 0x00000004ff007c0c */ /* 0x000fc8000bf05070 */
[----:B------:R-:W-:-:S13]  /*10a0*/  ISETP.NE.AND.EX P0, PT, RZ, UR5, PT, P0 ;  /* 0x00000005ff007c0c */ /* 0x000fda000bf05300 */
[----:B------:R-:W-:Y:S05]  /*10b0*/  @!P0 BRA `(.L_x_11) ;  /* 0x00000000001c8947 */ /* 0x000fea0003800000 */
[----:B------:R-:W1:Y:S02]  /*10c0*/  LDC.64 R2, c[0x0][0x598] ;  /* 0x00016600ff027b82 */ /* 0x000e640000000a00 */
[----:B-1----:R-:W2:Y:S02]  /*10d0*/  LDG.E.64 R2, desc[UR36][R2.64] ;  /* 0x0000002402027981 */ /* 0x002ea4000c1e1b00 */
[----:B--2---:R-:W-:-:S04]  /*10e0*/  ISETP.NE.U32.AND P0, PT, R2, RZ, PT ;  /* 0x000000ff0200720c */ /* 0x004fc80003f05070 */
[----:B------:R-:W-:-:S13]  /*10f0*/  ISETP.NE.AND.EX P0, PT, R3, RZ, PT, P0 ;  /* 0x000000ff0300720c */ /* 0x000fda0003f05300 */
[----:B------:R-:W-:Y:S05]  /*1100*/  @!P0 BRA `(.L_x_11) ;  /* 0x0000000000088947 */ /* 0x000fea0003800000 */
[----:B------:R1:W5:Y:S01]  /*1110*/  LD.E R17, desc[UR36][R2.64] ;  /* 0x0000002402117980 */ /* 0x000362000c101900 */
[----:B------:R-:W-:Y:S05]  /*1120*/  BRA `(.L_x_12) ;  /* 0x0000000000247947 */ /* 0x000fea0003800000 */
.L_x_11:
[----:B------:R-:W-:Y:S02]  /*1130*/  ULDC.64 UR4, c[0x0][0x588] ;  /* 0x0001620000047ab9 */ /* 0x000fe40000000a00 */
[----:B------:R-:W-:-:S04]  /*1140*/  ISETP.NE.U32.AND P0, PT, RZ, UR4, PT ;  /* 0x00000004ff007c0c */ /* 0x000fc8000bf05070 */
[----:B------:R-:W-:-:S13]  /*1150*/  ISETP.NE.AND.EX P0, PT, RZ, UR5, PT, P0 ;  /* 0x00000005ff007c0c */ /* 0x000fda000bf05300 */
[----:B------:R-:W-:Y:S05]  /*1160*/  @!P0 BRA `(.L_x_13) ;  /* 0x00000000000c8947 */ /* 0x000fea0003800000 */
[----:B------:R-:W1:Y:S02]  /*1170*/  LDC.64 R2, c[0x0][0x588] ;  /* 0x00016200ff027b82 */ /* 0x000e640000000a00 */
[----:B-1----:R2:W5:Y:S01]  /*1180*/  LDG.E R17, desc[UR36][R2.64] ;  /* 0x0000002402117981 */ /* 0x002562000c1e1900 */
[----:B------:R-:W-:Y:S05]  /*1190*/  BRA `(.L_x_12) ;  /* 0x0000000000087947 */ /* 0x000fea0003800000 */
.L_x_13:
[----:B------:R-:W-:Y:S02]  /*11a0*/  ULDC UR4, c[0x0][0x580] ;  /* 0x0001600000047ab9 */ /* 0x000fe40000000800 */
[----:B------:R-:W-:-:S07]  /*11b0*/  IMAD.U32 R17, RZ, RZ, UR4 ;  /* 0x00000004ff117e24 */ /* 0x000fce000f8e00ff */
.L_x_12:
[----:B------:R-:W-:Y:S02]  /*11c0*/  ULDC.64 UR4, c[0x0][0x5a0] ;  /* 0x0001680000047ab9 */ /* 0x000fe40000000a00 */
[----:B------:R-:W-:-:S04]  /*11d0*/  ISETP.NE.U32.AND P0, PT, RZ, UR4, PT ;  /* 0x00000004ff007c0c */ /* 0x000fc8000bf05070 */
[----:B------:R-:W-:-:S13]  /*11e0*/  ISETP.NE.AND.EX P0, PT, RZ, UR5, PT, P0 ;  /* 0x00000005ff007c0c */ /* 0x000fda000bf05300 */
[----:B------:R-:W-:Y:S05]  /*11f0*/  @!P0 BRA `(.L_x_14) ;  /* 0x00000000001c8947 */ /* 0x000fea0003800000 */
[----:B-12---:R-:W1:Y:S02]  /*1200*/  LDC.64 R2, c[0x0][0x5a0] ;  /* 0x00016800ff027b82 */ /* 0x006e640000000a00 */
[----:B-1----:R-:W2:Y:S02]  /*1210*/  LDG.E.64 R2, desc[UR36][R2.64] ;  /* 0x0000002402027981 */ /* 0x002ea4000c1e1b00 */
[----:B--2---:R-:W-:-:S04]  /*1220*/  ISETP.NE.U32.AND P0, PT, R2, RZ, PT ;  /* 0x000000ff0200720c */ /* 0x004fc80003f05070 */
[----:B------:R-:W-:-:S13]  /*1230*/  ISETP.NE.AND.EX P0, PT, R3, RZ, PT, P0 ;  /* 0x000000ff0300720c */ /* 0x000fda0003f05300 */
[----:B------:R-:W-:Y:S05]  /*1240*/  @!P0 BRA `(.L_x_14) ;  /* 0x0000000000088947 */ /* 0x000fea0003800000 */
[----:B------:R1:W5:Y:S01]  /*1250*/  LD.E R18, desc[UR36][R2.64] ;  /* 0x0000002402127980 */ /* 0x000362000c101900 */
[----:B------:R-:W-:Y:S05]  /*1260*/  BRA `(.L_x_15) ;  /* 0x0000000000247947 */ /* 0x000fea0003800000 */
.L_x_14:
[----:B------:R-:W-:Y:S02]  /*1270*/  ULDC.64 UR4, c[0x0][0x590] ;  /* 0x0001640000047ab9 */ /* 0x000fe40000000a00 */
[----:B------:R-:W-:-:S04]  /*1280*/  ISETP.NE.U32.AND P0, PT, RZ, UR4, PT ;  /* 0x00000004ff007c0c */ /* 0x000fc8000bf05070 */
[----:B------:R-:W-:-:S13]  /*1290*/  ISETP.NE.AND.EX P0, PT, RZ, UR5, PT, P0 ;  /* 0x00000005ff007c0c */ /* 0x000fda000bf05300 */
[----:B------:R-:W-:Y:S05]  /*12a0*/  @!P0 BRA `(.L_x_16) ;  /* 0x00000000000c8947 */ /* 0x000fea0003800000 */
[----:B-12---:R-:W1:Y:S02]  /*12b0*/  LDC.64 R2, c[0x0][0x590] ;  /* 0x00016400ff027b82 */ /* 0x006e640000000a00 */
[----:B-1----:R2:W5:Y:S01]  /*12c0*/  LDG.E R18, desc[UR36][R2.64] ;  /* 0x0000002402127981 */ /* 0x002562000c1e1900 */
[----:B------:R-:W-:Y:S05]  /*12d0*/  BRA `(.L_x_15) ;  /* 0x0000000000087947 */ /* 0x000fea0003800000 */
.L_x_16:
[----:B------:R-:W-:Y:S02]  /*12e0*/  ULDC UR4, c[0x0][0x584] ;  /* 0x0001610000047ab9 */ /* 0x000fe40000000800 */
[----:B------:R-:W-:-:S07]  /*12f0*/  MOV R18, UR4 ;  /* 0x0000000400127c02 */ /* 0x000fce0008000f00 */
.L_x_15:
[----:B------:R-:W-:-:S13]  /*1300*/  LOP3.LUT P0, RZ, R0, 0xff, RZ, 0xc0, !PT ;  /* 0x000000ff00ff7812 */ /* 0x000fda000780c0ff */
[----:B------:R-:W-:Y:S05]  /*1310*/  @!P0 EXIT ;  /* 0x000000000000894d */ /* 0x000fea0003800000 */
[----:B------:R-:W-:Y:S01]  /*1320*/  ULDC UR4, c[0x0][0x28c] ;  /* 0x0000a30000047ab9 */ /* 0x000fe20000000800 */
[----:B------:R-:W-:Y:S01]  /*1330*/  UMOV UR38, URZ ;  /* 0x0000003f00267c82 */ /* 0x000fe20008000000 */
[----:B------:R-:W-:Y:S01]  /*1340*/  UIADD3 UR4, UR4, 0x7f, URZ ;  /* 0x0000007f04047890 */ /* 0x000fe2000fffe03f */
[----:B------:R-:W-:-:S03]  /*1350*/  UMOV UR39, URZ ;  /* 0x0000003f00277c82 */ /* 0x000fc60008000000 */
[----:B------:R-:W-:-:S04]  /*1360*/  USHF.R.S32.HI UR5, URZ, 0x1f, UR4 ;  /* 0x0000001f3f057899 */ /* 0x000fc80008011404 */
[----:B------:R-:W-:-:S04]  /*1370*/  ULEA.HI UR5, UR5, UR4, URZ, 0x7 ;  /* 0x0000000405057291 */ /* 0x000fc8000f8f383f */
[----:B------:R-:W-:-:S12]  /*1380*/  USHF.R.S32.HI UR44, URZ, 0x7, UR5 ;  /* 0x000000073f2c7899 */ /* 0x000fd80008011405 */
.L_x_552:
[----:B------:R-:W3:Y:S01]  /*1390*/  S2R R0, SR_TID.X ;  /* 0x0000000000007919 */ /* 0x000ee20000002100 */
[----:B----4-:R-:W4:Y:S01]  /*13a0*/  S2UR UR7, SR_CgaCtaId ;  /* 0x00000000000779c3 */ /* 0x010f220000008800 */
[----:B------:R-:W-:Y:S02]  /*13b0*/  UMOV UR6, 0x400 ;  /* 0x0000040000067882 */ /* 0x000fe40000000000 */
[----:B----4-:R-:W-:Y:S01]  /*13c0*/  ULEA UR6, UR7, UR6, 0x18 ;  /* 0x0000000607067291 */ /* 0x010fe2000f8ec03f */
[----:B---3--:R-:W-:-:S04]  /*13d0*/  LOP3.LUT R0, R0, 0x80, RZ, 0xc0, !PT ;  /* 0x0000008000007812 */ /* 0x008fc800078ec0ff */
[----:B------:R-:W-:-:S06]  /*13e0*/  SHF.R.U32.HI R0, RZ, 0x7, R0 ;  /* 0x00000007ff007819 */ /* 0x000fcc0000011600 */
[----:B------:R-:W3:Y:S02]  /*13f0*/  SHFL.IDX PT, R0, R0, RZ, 0x1f ;  /* 0x00001fff00007589 */ /* 0x000ee400000e0000 */
[----:B---3--:R-:W-:-:S13]  /*1400*/  R2UR UR4, R0 ;  /* 0x00000000000472ca */ /* 0x008fda00000e0000 */
[----:B------:R-:W-:-:S04]  /*1410*/  ULEA.HI UR5, UR4, UR4, URZ, 0x1 ;  /* 0x0000000404057291 */ /* 0x000fc8000f8f083f */
[----:B------:R-:W-:-:S04]  /*1420*/  ULOP3.LUT UR5, UR5, 0x7fffe, URZ, 0xc0, !UPT ;  /* 0x0007fffe05057892 */ /* 0x000fc8000f8ec03f */
[----:B------:R-:W-:-:S03]  /*1430*/  UIADD3 UR5, UR4, -UR5, URZ ;  /* 0x8000000504057290 */ /* 0x000fc6000fffe03f */
[----:B------:R-:W-:Y:S01]  /*1440*/  ULDC UR4, c[0x0][0x28c] ;  /* 0x0000a30000047ab9 */ /* 0x000fe20000000800 */
[----:B------:R-:W-:Y:S01]  /*1450*/  ULEA UR5, UR5, UR6, 0xd ;  /* 0x0000000605057291 */ /* 0x000fe2000f8e683f */
[----:B------:R-:W-:-:S03]  /*1460*/  ISETP.LT.AND P0, PT, RZ, UR4, PT ;  /* 0x00000004ff007c0c */ /* 0x000fc6000bf01270 */
[----:B------:R-:W-:-:S04]  /*1470*/  UIADD3 UR5, UR5, 0x100, URZ ;  /* 0x0000010005057890 */ /* 0x000fc8000fffe03f */
[----:B------:R-:W-:-:S04]  /*1480*/  USHF.R.U32.HI UR5, URZ, 0x4, UR5 ;  /* 0x000000043f057899 */ /* 0x000fc80008011605 */
[----:B------:R-:W-:-:S04]  /*1490*/  ULOP3.LUT UR5, UR5, 0x3fff, URZ, 0xc0, !UPT ;  /* 0x00003fff05057892 */ /* 0x000fc8000f8ec03f */
[----:B------:R-:W-:Y:S01]  /*14a0*/  ULOP3.LUT UR45, UR5, 0x10000, URZ, 0xfc, !UPT ;  /* 0x00010000052d7892 */ /* 0x000fe2000f8efc3f */
[----:B--2---:R-:W-:Y:S11]  /*14b0*/  @P0 BRA `(.L_x_17) ;  /* 0x0000000000400947 */ /* 0x004ff60003800000 */
[----:B------:R-:W-:Y:S01]  /*14c0*/  MOV R0, 0x0 ;  /* 0x0000000000007802 */ /* 0x000fe20000000f00 */
[----:B------:R-:W-:Y:S01]  /*14d0*/  ULDC.64 UR4, c[0x4][0x68] ;  /* 0x01001a0000047ab9 */ /* 0x000fe20000000a00 */
[----:B------:R-:W-:Y:S01]  /*14e0*/  ULDC.64 UR6, c[0x4][0x8] ;  /* 0x0100020000067ab9 */ /* 0x000fe20000000a00 */
[----:B------:R-:W-:Y:S01]  /*14f0*/  IMAD.U32 R4, RZ, RZ, UR4 ;  /* 0x00000004ff047e24 */ /* 0x000fe2000f8e00ff */
[----:B-12---:R1:W2:Y:S01]  /*1500*/  LDC.64 R2, c[0x4][R0] ;  /* 0x0100000000027b82 */ /* 0x0062a20000000a00 */
[----:B------:R-:W-:Y:S01]  /*1510*/  IMAD.U32 R5, RZ, RZ, UR5 ;  /* 0x00000005ff057e24 */ /* 0x000fe2000f8e00ff */
[----:B------:R-:W-:Y:S01]  /*1520*/  ULDC.64 UR4, c[0x4][0x70] ;  /* 0x01001c0000047ab9 */ /* 0x000fe20000000a00 */
[----:B------:R-:W-:Y:S01]  /*1530*/  IMAD.U32 R10, RZ, RZ, UR6 ;  /* 0x00000006ff0a7e24 */ /* 0x000fe2000f8e00ff */
[----:B0-----:R-:W-:Y:S01]  /*1540*/  MOV R6, UR4 ;  /* 0x0000000400067c02 */ /* 0x001fe20008000f00 */
[----:B------:R-:W-:Y:S01]  /*1550*/  IMAD.U32 R7, RZ, RZ, UR5 ;  /* 0x00000005ff077e24 */ /* 0x000fe2000f8e00ff */
[----:B------:R-:W-:Y:S01]  /*1560*/  MOV R11, UR7 ;  /* 0x00000007000b7c02 */ /* 0x000fe20008000f00 */
[----:B------:R-:W-:Y:S01]  /*1570*/  IMAD.MOV.U32 R8, RZ, RZ, 0x1e1 ;  /* 0x000001e1ff087424 */ /* 0x000fe200078e00ff */
[----:B------:R-:W-:Y:S01]  /*1580*/  MOV R13, RZ ;  /* 0x000000ff000d7202 */ /* 0x000fe20000000f00 */
[----:B-1----:R-:W-:-:S07]  /*1590*/  IMAD.MOV.U32 R12, RZ, RZ, 0x1 ;  /* 0x00000001ff0c7424 */ /* 0x002fce00078e00ff */
[----:B------:R-:W-:-:S07]  /*15a0*/  LEPC R20, `(.L_x_17) ;  /* 0x000000001014794e */ /* 0x000fce0000000000 */
[----:B--2--5:R-:W-:Y:S05]  /*15b0*/  CALL.ABS.NOINC R2 ;  /* 0x0000000002007343 */ /* 0x024fea0003c00000 */
.L_x_17:
[----:B------:R-:W-:-:S06]  /*15c0*/  ULOP3.LUT UR4, UR40, 0x1, URZ, 0xfc, !UPT ;  /* 0x0000000128047892 */ /* 0x000fcc000f8efc3f */
[----:B------:R-:W-:-:S05]  /*15d0*/  IMAD.U32 R0, RZ, RZ, UR4 ;  /* 0x00000004ff007e24 */ /* 0x000fca000f8e00ff */
[----:B------:R-:W-:-:S13]  /*15e0*/  ISETP.NE.AND P0, PT, R0, 0x3, PT ;  /* 0x000000030000780c */ /* 0x000fda0003f05270 */
[----:B------:R-:W-:Y:S05]  /*15f0*/  @!P0 BRA `(.L_x_18) ;  /* 0x0000000000048947 */ /* 0x000fea0003800000 */
[----:B------:R-:W-:Y:S01]  /*1600*/  BPT.TRAP 0x1 ;  /* 0x000000040000795c */ /* 0x000fe20000300000 */
.L_x_18:
[----:B------:R-:W3:Y:S01]  /*1610*/  S2UR UR5, SR_CgaCtaId ;  /* 0x00000000000579c3 */ /* 0x000ee20000008800 */
[----:B------:R-:W-:Y:S01]  /*1620*/  UMOV UR4, 0x400 ;  /* 0x0000040000047882 */ /* 0x000fe20000000000 */
[----:B-12---:R-:W-:Y:S01]  /*1630*/  IMAD.U32 R3, RZ, RZ, UR39 ;  /* 0x00000027ff037e24 */ /* 0x006fe2000f8e00ff */
[----:B------:R-:W-:-:S04]  /*1640*/  MOV R2, UR38 ;  /* 0x0000002600027c02 */ /* 0x000fc80008000f00 */
[----:B------:R-:W-:Y:S01]  /*1650*/  SHF.L.U32 R2, R2, 0x1f, RZ ;  /* 0x0000001f02027819 */ /* 0x000fe200000006ff */
[----:B---3--:R-:W-:-:S06]  /*1660*/  ULEA UR4, UR5, UR4, 0x18 ;  /* 0x0000000405047291 */ /* 0x008fcc000f8ec03f */
[----:B------:R-:W-:-:S04]  /*1670*/  IMAD.U32 R0, RZ, RZ, UR4 ;  /* 0x00000004ff007e24 */ /* 0x000fc8000f8e00ff */
[----:B------:R-:W-:-:S04]  /*1680*/  IMAD R3, R3, 0x8, R0 ;  /* 0x0000000803037824 */ /* 0x000fc800078e0200 */
[----:B------:R1:W2:Y:S01]  /*1690*/  SYNCS.PHASECHK.TRANS64.TRYWAIT P1, [R3+URZ], R2 ;  /* 0x00000002030075a7 */ /* 0x0002a2000802017f */
[----:B------:R-:W-:Y:S05]  /*16a0*/  @!P0 BRA `(.L_x_19) ;  /* 0x0000000000048947 */ /* 0x000fea0003800000 */
[----:B------:R-:W-:Y:S01]  /*16b0*/  BPT.TRAP 0x1 ;  /* 0x000000040000795c */ /* 0x000fe20000300000 */
.L_x_19:
[----:B--2---:R-:W-:Y:S05]  /*16c0*/  @P1 BRA `(.L_x_20) ;  /* 0x0000000000081947 */ /* 0x004fea0003800000 */
[----:B------:R-:W2:Y:S02]  /*16d0*/  SYNCS.PHASECHK.TRANS64.TRYWAIT P1, [R3+URZ], R2 ;  /* 0x00000002030075a7 */ /* 0x000ea4000802017f */
[----:B--2---:R-:W-:Y:S05]  /*16e0*/  @!P1 BRA `(.L_x_21) ;  /* 0x0000016c00cc9947 */ /* 0x004fea0003800000 */
.L_x_20:
[----:B------:R-:W-:-:S04]  /*16f0*/  UISETP.LT.AND UP0, UPT, UR44, 0x1, UPT ;  /* 0x000000012c00788c */ /* 0x000fc8000bf01270 */
[----:B------:R-:W-:-:S06]  /*1700*/  USEL UR4, UR44, 0x1, UP0 ;  /* 0x000000012c047887 */ /* 0x000fcc0008000000 */
[----:B-12---:R-:W-:Y:S01]  /*1710*/  MOV R2, UR4 ;  /* 0x0000000400027c02 */ /* 0x006fe20008000f00 */
[----:B------:R-:W-:Y:S05]  /*1720*/  WARPSYNC.ALL ;  /* 0x0000000000007948 */ /* 0x000fea0003800000 */
[----:B------:R-:W-:-:S04]  /*1730*/  IADD3 R2, -R2, UR44, RZ ;  /* 0x0000002c02027c10 */ /* 0x000fc8000fffe1ff */
[----:B------:R-:W-:Y:S02]  /*1740*/  ISETP.GE.AND P1, PT, R2, 0x1, PT ;  /* 0x000000010200780c */ /* 0x000fe40003f26270 */
[----:B------:R-:W-:Y:S01]  /*1750*/  R2UR UR4, R0 ;  /* 0x00000000000472ca */ /* 0x000fe200000e0000 */
[----:B------:R-:W-:Y:S01]  /*1760*/  ULEA UR5, UR39, UR45, 0xb ;  /* 0x0000002d27057291 */ /* 0x000fe2000f8e583f */
[----:B------:R-:W-:Y:S01]  /*1770*/  WARPGROUP.ARRIVE ;  /* 0x00000000000079c5 */ /* 0x000fe20000000000 */
[----:B------:R-:W-:Y:S01]  /*1780*/  UMOV UR9, 0x40000040 ;  /* 0x4000004000097882 */ /* 0x000fe20000000000 */
[----:B------:R-:W-:Y:S01]  /*1790*/  UMOV UR11, 0x40000040 ;  /* 0x40000040000b7882 */ /* 0x000fe20000000000 */
[----:B------:R-:W-:Y:S03]  /*17a0*/  STL [R1+0x2cc], R19 ;  /* 0x0002cc1301007387 */ /* 0x000fe60000100800 */
[----:B------:R-:W-:Y:S01]  /*17b0*/  UMOV UR8, UR5 ;  /* 0x0000000500087c82 */ /* 0x000fe20008000000 */
[----:B-----5:R-:W-:Y:S04]  /*17c0*/  STL [R1+0x2c8], R18 ;  /* 0x0002c81201007387 */ /* 0x020fe80000100800 */
[----:B------:R-:W-:Y:S01]  /*17d0*/  UIADD3 UR4, UR4, 0x18100, URZ ;  /* 0x0001810004047890 */ /* 0x000fe2000fffe03f */
[----:B------:R1:W-:Y:S03]  /*17e0*/  STL [R1+0x2c4], R17 ;  /* 0x0002c41101007387 */ /* 0x0003e60000100800 */
[----:B------:R-:W-:Y:S01]  /*17f0*/  USHF.R.U32.HI UR4, URZ, 0x4, UR4 ;  /* 0x000000043f047899 */ /* 0x000fe20008011604 */
[----:B------:R-:W-:Y:S03]  /*1800*/  STL [R1+0x2c0], R16 ;  /* 0x0002c01001007387 */ /* 0x000fe60000100800 */
[----:B------:R-:W-:Y:S01]  /*1810*/  ULOP3.LUT UR4, UR4, 0x3fff, URZ, 0xc0, !UPT ;  /* 0x00003fff04047892 */ /* 0x000fe2000f8ec03f */
[----:B------:R2:W-:Y:S03]  /*1820*/  STL [R1+0x2bc], R2 ;  /* 0x0002bc0201007387 */ /* 0x0005e60000100800 */
[----:B------:R-:W-:Y:S01]  /*1830*/  ULOP3.LUT UR4, UR4, 0x10000, URZ, 0xfc, !UPT ;  /* 0x0001000004047892 */ /* 0x000fe2000f8efc3f */
[----:B------:R3:W-:Y:S03]  /*1840*/  STL [R1+0x2d0], R0 ;  /* 0x0002d00001007387 */ /* 0x0007e60000100800 */
[----:B------:R-:W-:-:S07]  /*1850*/  ULEA UR6, UR39, UR4, 0xb ;  /* 0x0000000427067291 */ /* 0x000fce000f8e583f */
[----:B------:R-:W-:Y:S02]  /*1860*/  UMOV UR10, UR6 ;  /* 0x00000006000a7c82 */ /* 0x000fe40008000000 */
[----:B------:R-:W-:Y:S01]  /*1870*/  IGMMA.64x256x32.S8.S8 R24, gdesc[UR8], RZ, !UPT, gsb0 ;  /* 0x06600000081879f1 */ /* 0x000fe2000c0410ff */
[----:B------:R-:W-:Y:S01]  /*1880*/  UIADD3 UR8, UR5, 0x400, URZ ;  /* 0x0000040005087890 */ /* 0x000fe2000fffe03f */
[----:B------:R-:W-:Y:S01]  /*1890*/  UMOV UR9, 0x40000040 ;  /* 0x4000004000097882 */ /* 0x000fe20000000000 */
[----:B------:R-:W-:Y:S02]  /*18a0*/  WARPGROUP.DEPBAR.LE gsb0, 0x0 ;  /* 0x00008000000079c5 */ /* 0x000fe40000010000 */
[----:B------:R-:W-:Y:S01]  /*18b0*/  STL.64 [R1], R24 ;  /* 0x0000001801007387 */ /* 0x000fe20000100a00 */
[----:B------:R-:W-:Y:S01]  /*18c0*/  IMAD.MOV.U32 R235, RZ, RZ, R46 ;  /* 0x000000ffffeb7224 */ /* 0x000fe200078e002e */
[----:B------:R-:W-:Y:S01]  /*18d0*/  MOV R233, R48 ;  /* 0x0000003000e97202 */ /* 0x000fe20000000f00 */
[----:B------:R-:W-:Y:S01]  /*18e0*/  IMAD.MOV.U32 R234, RZ, RZ, R47 ;  /* 0x000000ffffea7224 */ /* 0x000fe200078e002f */
[----:B------:R-:W-:Y:S01]  /*18f0*/  STL.64 [R1+0x8], R26 ;  /* 0x0000081a01007387 */ /* 0x000fe20000100a00 */
        /* <DEDUP_REMOVED lines=73> */
[----:B-1----:R-:W-:Y:S01]  /*1d90*/  MOV R17, R135 ;  /* 0x0000008700117202 */ /* 0x002fe20000000f00 */
        /* <DEDUP_REMOVED lines=9> */
[----:B--2---:R-:W-:Y:S01]  /*1e30*/  MOV R2, R150 ;  /* 0x0000009600027202 */ /* 0x004fe20000000f00 */
[----:B------:R-:W-:Y:S01]  /*1e40*/  IMAD.MOV.U32 R196, RZ, RZ, R112 ;  /* 0x000000ffffc47224 */ /* 0x000fe200078e0070 */
[----:B------:R1:W-:Y:S01]  /*1e50*/  STL.64 [R1+0x50], R44 ;  /* 0x0000502c01007387 */ /* 0x0003e20000100a00 */
[----:B------:R-:W-:-:S02]  /*1e60*/  IMAD.MOV.U32 R197, RZ, RZ, R113 ;  /* 0x000000ffffc57224 */ /* 0x000fc400078e0071 */
[----:B------:R-:W-:Y:S01]  /*1e70*/  IMAD.MOV.U32 R199, RZ, RZ, R115 ;  /* 0x000000ffffc77224 */ /* 0x000fe200078e0073 */
[----:B------:R-:W-:Y:S01]  /*1e80*/  STL [R1+0x588], R155 ;  /* 0x0005889b01007387 */ /* 0x000fe20000100800 */
[----:B------:R-:W-:Y:S02]  /*1e90*/  IMAD.MOV.U32 R200, RZ, RZ, R116 ;  /* 0x000000ffffc87224 */ /* 0x000fe400078e0074 */
[----:B------:R-:W-:Y:S02]  /*1ea0*/  IMAD.MOV.U32 R202, RZ, RZ, R118 ;  /* 0x000000ffffca7224 */ /* 0x000fe400078e0076 */
[----:B------:R-:W-:Y:S02]  /*1eb0*/  IMAD.MOV.U32 R203, RZ, RZ, R119 ;  /* 0x000000ffffcb7224 */ /* 0x000fe400078e0077 */
[----:B------:R-:W-:Y:S02]  /*1ec0*/  IMAD.MOV.U32 R205, RZ, RZ, R121 ;  /* 0x000000ffffcd7224 */ /* 0x000fe400078e0079 */
[----:B------:R-:W-:-:S02]  /*1ed0*/  IMAD.MOV.U32 R206, RZ, RZ, R122 ;  /* 0x000000ffffce7224 */ /* 0x000fc400078e007a */
[----:B------:R-:W-:Y:S02]  /*1ee0*/  IMAD.MOV.U32 R208, RZ, RZ, R124 ;  /* 0x000000ffffd07224 */ /* 0x000fe400078e007c */
        /* <DEDUP_REMOVED lines=13> */
[----:B0-----:R-:W-:Y:S02]  /*1fc0*/  IMAD.MOV.U32 R7, RZ, RZ, R145 ;  /* 0x000000ffff077224 */ /* 0x001fe400078e0091 */
[----:B------:R-:W-:Y:S02]  /*1fd0*/  IMAD.MOV.U32 R6, RZ, RZ, R146 ;  /* 0x000000ffff067224 */ /* 0x000fe400078e0092 */
[----:B------:R-:W-:Y:S02]  /*1fe0*/  IMAD.MOV.U32 R4, RZ, RZ, R148 ;  /* 0x000000ffff047224 */ /* 0x000fe400078e0094 */
[----:B------:R-:W-:-:S02]  /*1ff0*/  IMAD.MOV.U32 R3, RZ, RZ, R149 ;  /* 0x000000ffff037224 */ /* 0x000fc400078e0095 */
[----:B---3--:R-:W-:Y:S02]  /*2000*/  IMAD.MOV.U32 R0, RZ, RZ, R151 ;  /* 0x000000ffff007224 */ /* 0x008fe400078e0097 */
[----:B-1----:R-:W-:-:S06]  /*2010*/  WARPGROUP.ARRIVE ;  /* 0x00000000000079c5 */ /* 0x002fcc0000000000 */
[----:B------:R-:W-:Y:S03]  /*2020*/  IGMMA.64x256x32.S8.S8 R24, gdesc[UR8], RZ, !UPT, gsb0 ;  /* 0x06600000081879f1 */ /* 0x000fe6000c0410ff */
[----:B------:R-:W-:Y:S02]  /*2030*/  WARPGROUP.DEPBAR.LE gsb0, 0x0 ;  /* 0x00008000000079c5 */ /* 0x000fe40000010000 */
[----:B------:R-:W-:Y:S04]  /*2040*/  STL.64 [R1+0x580], R150 ;  /* 0x0005809601007387 */ /* 0x000fe80000100a00 */
        /* <DEDUP_REMOVED lines=20> */
[----:B------:R0:W-:Y:S04]  /*2190*/  STL.64 [R1+0x4d8], R108 ;  /* 0x0004d86c01007387 */ /* 0x0001e80000100a00 */
[----:B0-----:R-:W2:Y:S04]  /*21a0*/  LDL.LU R108, [R1] ;  /* 0x00000000016c7983 */ /* 0x001ea80000300800 */
[----:B------:R-:W2:Y:S04]  /*21b0*/  LDL.LU R109, [R1+0x4] ;  /* 0x00000400016d7983 */ /* 0x000ea80000300800 */
        /* <DEDUP_REMOVED lines=19> */
[----:B------:R-:W2:Y:S01]  /*22f0*/  LDL.LU R129, [R1+0x54] ;  /* 0x0000540001817983 */ /* 0x000ea20000300800 */
        /* <DEDUP_REMOVED lines=31> */
[----:B------:R-:W-:Y:S01]  /*24f0*/  UIADD3 UR8, UR5, 0x2, URZ ;  /* 0x0000000205087890 */ /* 0x000fe2000fffe03f */
[----:B------:R-:W-:Y:S01]  /*2500*/  IMAD.MOV.U32 R214, RZ, RZ, R22 ;  /* 0x000000ffffd67224 */ /* 0x000fe200078e0016 */
[----:B------:R-:W-:Y:S01]  /*2510*/  UIADD3 UR10, UR6, 0x2, URZ ;  /* 0x00000002060a7890 */ /* 0x000fe2000fffe03f */
[----:B------:R-:W-:Y:S01]  /*2520*/  IMAD.MOV.U32 R216, RZ, RZ, R20 ;  /* 0x000000ffffd87224 */ /* 0x000fe200078e0014 */
[----:B------:R-:W-:Y:S01]  /*2530*/  UMOV UR9, 0x40000040 ;  /* 0x4000004000097882 */ /* 0x000fe20000000000 */
[----:B------:R-:W-:Y:S01]  /*2540*/  IMAD.MOV.U32 R217, RZ, RZ, R19 ;  /* 0x000000ffffd97224 */ /* 0x000fe200078e0013 */
[----:B------:R-:W-:Y:S01]  /*2550*/  UMOV UR11, 0x40000040 ;  /* 0x40000040000b7882 */ /* 0x000fe20000000000 */
        /* <DEDUP_REMOVED lines=11> */
[----:B------:R-:W-:-:S06]  /*2610*/  IMAD.MOV.U32 R235, RZ, RZ, R0 ;  /* 0x000000ffffeb7224 */ /* 0x000fcc00078e0000 */
[----:B--2---:R-:W-:-:S06]  /*2620*/  WARPGROUP.ARRIVE ;  /* 0x00000000000079c5 */ /* 0x004fcc0000000000 */
[----:B------:R-:W-:Y:S03]  /*2630*/  IGMMA.64x256x32.S8.S8 R108, gdesc[UR8], R108, gsb0 ;  /* 0x06600000086c79f1 */ /* 0x000fe6000804106c */
[----:B------:R-:W-:Y:S02]  /*2640*/  WARPGROUP.DEPBAR.LE gsb0, 0x0 ;  /* 0x00008000000079c5 */ /* 0x000fe40000010000 */
[----:B------:R-:W-:Y:S04]  /*2650*/  STL.64 [R1], R108 ;  /* 0x0000006c01007387 */ /* 0x000fe80000100a00 */
        /* <DEDUP_REMOVED lines=63> */
[----:B0-----:R-:W2:Y:S04]  /*2a50*/  LDL.LU R155, [R1+0x588] ;  /* 0x00058800019b7983 */ /* 0x001ea80000300800 */
[----:B------:R-:W3:Y:S04]  /*2a60*/  LDL.LU.64 R150, [R1+0x580] ;  /* 0x0005800001967983 */ /* 0x000ee80000300a00 */
        /* <DEDUP_REMOVED lines=20> */
[----:B------:R-:W3:Y:S01]  /*2bb0*/  LDL.LU.64 R108, [R1+0x4d8] ;  /* 0x0004d800016c7983 */ /* 0x000ee20000300a00 */
[----:B------:R-:W-:Y:S01]  /*2bc0*/  UIADD3 UR8, UR5, 0x402, URZ ;  /* 0x0000040205087890 */ /* 0x000fe2000fffe03f */
[----:B------:R-:W-:Y:S01]  /*2bd0*/  UMOV UR9, 0x40000040 ;  /* 0x4000004000097882 */ /* 0x000fe20000000000 */
[----:B---3--:R-:W-:-:S07]  /*2be0*/  WARPGROUP.ARRIVE ;  /* 0x00000000000079c5 */ /* 0x008fce0000000000 */
[----:B------:R-:W-:Y:S03]  /*2bf0*/  IGMMA.64x256x32.S8.S8 R24, gdesc[UR8], R24, gsb0 ;  /* 0x06600000081879f1 */ /* 0x000fe60008041018 */
        /* <DEDUP_REMOVED lines=65> */
[----:B0-----:R-:W3:Y:S04]  /*3010*/  LDL.LU.64 R24, [R1] ;  /* 0x0000000001187983 */ /* 0x001ee80000300a00 */
        /* <DEDUP_REMOVED lines=63> */
[----:B------:R-:W-:-:S02]  /*3410*/  UIADD3 UR8, UR5, 0x4, URZ ;  /* 0x0000000405087890 */ /* 0x000fc4000fffe03f */
[----:B------:R-:W-:Y:S01]  /*3420*/  UIADD3 UR10, UR6, 0x4, URZ ;  /* 0x00000004060a7890 */ /* 0x000fe2000fffe03f */
[----:B------:R-:W-:Y:S01]  /*3430*/  UMOV UR9, 0x40000040 ;  /* 0x4000004000097882 */ /* 0x000fe20000000000 */
[----:B------:R-:W-:Y:S01]  /*3440*/  UMOV UR11, 0x40000040 ;  /* 0x40000040000b7882 */ /* 0x000fe20000000000 */
[----:B---3--:R-:W-:-:S06]  /*3450*/  WARPGROUP.ARRIVE ;  /* 0x00000000000079c5 */ /* 0x008fcc0000000000 */
[----:B------:R-:W-:Y:S03]  /*3460*/  IGMMA.64x256x32.S8.S8 R24, gdesc[UR8], R24, gsb0 ;  /* 0x06600000081879f1 */ /* 0x000fe60008041018 */
[----:B------:R-:W-:Y:S02]  /*3470*/  WARPGROUP.DEPBAR.LE gsb0, 0x0 ;  /* 0x00008000000079c5 */ /* 0x000fe40000010000 */
[----:B------:R-:W-:Y:S01]  /*3480*/  STL.64 [R1], R24 ;  /* 0x0000001801007387 */ /* 0x000fe20000100a00 */
[----:B------:R-:W-:Y:S01]  /*3490*/  IMAD.MOV.U32 R4, RZ, RZ, R150 ;  /* 0x000000ffff047224 */ /* 0x000fe200078e0096 */
[----:B------:R-:W-:Y:S01]  /*34a0*/  MOV R3, R151 ;  /* 0x0000009700037202 */ /* 0x000fe20000000f00 */
[----:B------:R-:W-:Y:S01]  /*34b0*/  IMAD.MOV.U32 R5, RZ, RZ, R149 ;  /* 0x000000ffff057224 */ /* 0x000fe200078e0095 */
[----:B------:R-:W-:Y:S01]  /*34c0*/  STL.64 [R1+0x8], R26 ;  /* 0x0000081a01007387 */ /* 0x000fe20000100a00 */
[----:B------:R-:W-:Y:S01]  /*34d0*/  MOV R6, R148 ;  /* 0x0000009400067202 */ /* 0x000fe20000000f00 */
[----:B------:R-:W-:Y:S01]  /*34e0*/  IMAD.MOV.U32 R8, RZ, RZ, R146 ;  /* 0x000000ffff087224 */ /* 0x000fe200078e0092 */
[----:B------:R-:W-:Y:S01]  /*34f0*/  MOV R9, R145 ;  /* 0x0000009100097202 */ /* 0x000fe20000000f00 */
        /* <DEDUP_REMOVED lines=32> */
[----:B------:R0:W-:Y:S01]  /*3700*/  STL.64 [R1+0x50], R44 ;  /* 0x0000502c01007387 */ /* 0x0001e20000100a00 */
[----:B------:R-:W-:Y:S01]  /*3710*/  IMAD.MOV.U32 R207, RZ, RZ, R123 ;  /* 0x000000ffffcf7224 */ /* 0x000fe200078e007b */
[----:B------:R-:W-:Y:S01]  /*3720*/  MOV R202, R118 ;  /* 0x0000007600ca7202 */ /* 0x000fe20000000f00 */
[----:B------:R-:W-:Y:S01]  /*3730*/  IMAD.MOV.U32 R204, RZ, RZ, R120 ;  /* 0x000000ffffcc7224 */ /* 0x000fe200078e0078 */
[----:B------:R-:W3:Y:S01]  /*3740*/  LDL.LU.64 R150, [R1+0x4d0] ;  /* 0x0004d00001967983 */ /* 0x000ee20000300a00 */
        /* <DEDUP_REMOVED lines=96> */
[----:B------:R-:W-:-:S03]  /*3d50*/  IMAD.MOV.U32 R19, RZ, RZ, R47 ;  /* 0x000000ffff137224 */ /* 0x000fc600078e002f */
        /* <DEDUP_REMOVED lines=28> */
[----:B0-----:R-:W3:Y:S04]  /*3f20*/  LDL.LU.64 R44, [R1+0x328] ;  /* 0x00032800012c7983 */ /* 0x001ee80000300a00 */
        /* <DEDUP_REMOVED lines=11> */
[----:B------:R-:W-:-:S02]  /*3fe0*/  UMOV UR9, 0x40000040 ;  /* 0x4000004000097882 */ /* 0x000fc40000000000 */
[----:B--2---:R-:W-:Y:S01]  /*3ff0*/  STL [R1+0x2b8], R155 ;  /* 0x0002b89b01007387 */ /* 0x004fe20000100800 */
[----:B---3--:R-:W-:-:S06]  /*4000*/  WARPGROUP.ARRIVE ;  /* 0x00000000000079c5 */ /* 0x008fcc0000000000 */
        /* <DEDUP_REMOVED lines=80> */
[----:B------:R-:W-:Y:S01]  /*4510*/  IMAD.MOV.U32 R221, RZ, RZ, R21 ;  /* 0x000000ffffdd7224 */ /* 0x000fe200078e0015 */
[----:B------:R0:W5:Y:S01]  /*4520*/  LDL.LU R0, [R1+0x2d0] ;  /* 0x0002d00001007983 */ /* 0x0001620000300800 */
[----:B------:R-:W-:-:S02]  /*4530*/  IMAD.MOV.U32 R223, RZ, RZ, R15 ;  /* 0x000000ffffdf7224 */ /* 0x000fc400078e000f */
[----:B------:R-:W-:Y:S01]  /*4540*/  IMAD.MOV.U32 R224, RZ, RZ, R14 ;  /* 0x000000ffffe07224 */ /* 0x000fe200078e000e */
[----:B------:R0:W5:Y:S01]  /*4550*/  LDL.LU R19, [R1+0x2cc] ;  /* 0x0002cc0001137983 */ /* 0x0001620000300800 */
[----:B------:R-:W-:Y:S02]  /*4560*/  IMAD.MOV.U32 R226, RZ, RZ, R12 ;  /* 0x000000ffffe27224 */ /* 0x000fe400078e000c */
[----:B------:R-:W-:Y:S01]  /*4570*/  IMAD.MOV.U32 R227, RZ, RZ, R11 ;  /* 0x000000ffffe37224 */ /* 0x000fe200078e000b */
[----:B------:R0:W5:Y:S01]  /*4580*/  LDL.LU R18, [R1+0x2c8] ;  /* 0x0002c80001127983 */ /* 0x0001620000300800 */
[----:B------:R-:W-:Y:S02]  /*4590*/  IMAD.MOV.U32 R229, RZ, RZ, R9 ;  /* 0x000000ffffe57224 */ /* 0x000fe400078e0009 */
[----:B------:R-:W-:Y:S01]  /*45a0*/  IMAD.MOV.U32 R230, RZ, RZ, R8 ;  /* 0x000000ffffe67224 */ /* 0x000fe200078e0008 */
[----:B------:R0:W5:Y:S01]  /*45b0*/  LDL.LU R17, [R1+0x2c4] ;  /* 0x0002c40001117983 */ /* 0x0001620000300800 */
[----:B------:R-:W-:-:S02]  /*45c0*/  IMAD.MOV.U32 R232, RZ, RZ, R6 ;  /* 0x000000ffffe87224 */ /* 0x000fc400078e0006 */
[----:B------:R-:W-:Y:S01]  /*45d0*/  IMAD.MOV.U32 R233, RZ, RZ, R5 ;  /* 0x000000ffffe97224 */ /* 0x000fe200078e0005 */
[----:B------:R0:W5:Y:S01]  /*45e0*/  LDL.LU R16, [R1+0x2c0] ;  /* 0x0002c00001107983 */ /* 0x0001620000300800 */
[----:B------:R-:W-:-:S03]  /*45f0*/  IMAD.MOV.U32 R235, RZ, RZ, R3 ;  /* 0x000000ffffeb7224 */ /* 0x000fc600078e0003 */
[----:B------:R0:W5:Y:S03]  /*4600*/  LDL.LU R2, [R1+0x2bc] ;  /* 0x0002bc0001027983 */ /* 0x0001660000300800 */
        /* <DEDUP_REMOVED lines=67> */
[----:B-1----:R0:W5:Y:S04]  /*4a40*/  LDL.LU R155, [R1+0x2b8] ;  /* 0x0002b800019b7983 */ /* 0x0021680000300800 */
[----:B------:R-:W2:Y:S04]  /*4a50*/  LDL.LU.64 R150, [R1+0x2b0] ;  /* 0x0002b00001967983 */ /* 0x000ea80000300a00 */
        /* <DEDUP_REMOVED lines=20> */
[----:B------:R-:W2:Y:S01]  /*4ba0*/  LDL.LU.64 R108, [R1+0x208] ;  /* 0x00020800016c7983 */ /* 0x000ea20000300a00 */
[----:B------:R-:W-:Y:S01]  /*4bb0*/  UIADD3 UR8, UR5, 0x406, URZ ;  /* 0x0000040605087890 */ /* 0x000fe2000fffe03f */
[----:B------:R-:W-:Y:S01]  /*4bc0*/  UMOV UR9, 0x40000040 ;  /* 0x4000004000097882 */ /* 0x000fe20000000000 */
[----:B--2---:R-:W-:-:S07]  /*4bd0*/  WARPGROUP.ARRIVE ;  /* 0x00000000000079c5 */ /* 0x004fce0000000000 */
[----:B------:R-:W-:Y:S03]  /*4be0*/  IGMMA.64x256x32.S8.S8 R24, gdesc[UR8], R24, gsb0 ;  /* 0x06600000081879f1 */ /* 0x000fe60008041018 */
[----:B------:R-:W-:Y:S02]  /*4bf0*/  WARPGROUP.DEPBAR.LE gsb0, 0x0 ;  /* 0x00008000000079c5 */ /* 0x000fe40000010000 */
[----:B0-----:R-:W-:Y:S05]  /*4c00*/  @!P1 BRA `(.L_x_22) ;  /* 0x0000004000d49947 */ /* 0x001fea0003800000 */
[----:B------:R-:W-:Y:S01]  /*4c10*/  UIADD3 UR6, UR39, 0x1, URZ ;  /* 0x0000000127067890 */ /* 0x000fe2000fffe03f */
[----:B-----5:R-:W-:Y:S01]  /*4c20*/  R2UR UR5, R2 ;  /* 0x00000000020572ca */ /* 0x020fe200000e0000 */
[----:B------:R-:W-:Y:S02]  /*4c30*/  UMOV UR12, UR39 ;  /* 0x00000027000c7c82 */ /* 0x000fe40008000000 */
[----:B------:R-:W-:-:S04]  /*4c40*/  UISETP.NE.AND UP0, UPT, UR6, 0x3, UPT ;  /* 0x000000030600788c */ /* 0x000fc8000bf05270 */
[----:B------:R-:W-:Y:S02]  /*4c50*/  USEL UR7, URZ, 0x1, UP0 ;  /* 0x000000013f077887 */ /* 0x000fe40008000000 */
[----:B------:R-:W-:Y:S02]  /*4c60*/  USEL UR6, UR6, URZ, UP0 ;  /* 0x0000003f06067287 */ /* 0x000fe40008000000 */
[----:B------:R-:W-:-:S12]  /*4c70*/  ULOP3.LUT UR7, UR38, UR7, URZ, 0x3c, !UPT ;  /* 0x0000000726077292 */ /* 0x000fd8000f8e3c3f */
.L_x_29:
[----:B------:R-:W-:Y:S05]  /*4c80*/  @!P0 BRA `(.L_x_23) ;  /* 0x0000000000048947 */ /* 0x000fea0003800000 */
[----:B------:R-:W-:Y:S01]  /*4c90*/  BPT.TRAP 0x1 ;  /* 0x000000040000795c */ /* 0x000fe20000300000 */
.L_x_23:
[----:B------:R-:W0:Y:S01]  /*4ca0*/  S2UR UR9, SR_CgaCtaId ;  /* 0x00000000000979c3 */ /* 0x000e220000008800 */
[----:B------:R-:W-:Y:S01]  /*4cb0*/  UMOV UR8, 0x400 ;  /* 0x0000040000087882 */ /* 0x000fe20000000000 */
[----:B------:R-:W-:Y:S01]  /*4cc0*/  IMAD.U32 R2, RZ, RZ, UR6 ;  /* 0x00000006ff027e24 */ /* 0x000fe2000f8e00ff */
[----:B------:R-:W-:-:S04]  /*4cd0*/  MOV R3, UR7 ;  /* 0x0000000700037c02 */ /* 0x000fc80008000f00 */
[----:B------:R-:W-:Y:S01]  /*4ce0*/  SHF.L.U32 R3, R3, 0x1f, RZ ;  /* 0x0000001f03037819 */ /* 0x000fe200000006ff */
[----:B0-----:R-:W-:-:S06]  /*4cf0*/  ULEA UR8, UR9, UR8, 0x18 ;  /* 0x0000000809087291 */ /* 0x001fcc000f8ec03f */
[----:B------:R-:W-:-:S04]  /*4d00*/  IMAD.U32 R0, RZ, RZ, UR8 ;  /* 0x00000008ff007e24 */ /* 0x000fc8000f8e00ff */
[----:B------:R-:W-:-:S04]  /*4d10*/  IMAD R2, R2, 0x8, R0 ;  /* 0x0000000802027824 */ /* 0x000fc800078e0200 */
[----:B------:R0:W1:Y:S01]  /*4d20*/  SYNCS.PHASECHK.TRANS64.TRYWAIT P1, [R2+URZ], R3 ;  /* 0x00000003020075a7 */ /* 0x000062000802017f */
[----:B------:R-:W-:Y:S05]  /*4d30*/  @!P0 BRA `(.L_x_24) ;  /* 0x0000000000048947 */ /* 0x000fea0003800000 */
[----:B------:R-:W-:Y:S01]  /*4d40*/  BPT.TRAP 0x1 ;  /* 0x000000040000795c */ /* 0x000fe20000300000 */
.L_x_24:
[----:B-1----:R-:W-:Y:S05]  /*4d50*/  @P1 BRA `(.L_x_25) ;  /* 0x0000000000081947 */ /* 0x002fea0003800000 */
[----:B------:R-:W1:Y:S02]  /*4d60*/  SYNCS.PHASECHK.TRANS64.TRYWAIT P1, [R2+URZ], R3 ;  /* 0x00000003020075a7 */ /* 0x000e64000802017f */
[----:B-1----:R-:W-:Y:S05]  /*4d70*/  @!P1 BRA `(.L_x_26) ;  /* 0x00000138003c9947 */ /* 0x002fea0003800000 */
.L_x_25:
        /* <DEDUP_REMOVED lines=64> */
[----:B--2---:R-:W2:Y:S04]  /*5180*/  LDL.LU.64 R24, [R1] ;  /* 0x0000000001187983 */ /* 0x004ea80000300a00 */
        /* <DEDUP_REMOVED lines=63> */
[----:B------:R-:W-:-:S02]  /*5580*/  ULEA UR13, UR6, UR45, 0xb ;  /* 0x0000002d060d7291 */ /* 0x000fc4000f8e583f */
[----:B------:R-:W-:Y:S01]  /*5590*/  ULEA UR14, UR6, UR4, 0xb ;  /* 0x00000004060e7291 */ /* 0x000fe2000f8e583f */
[----:B------:R-:W-:Y:S01]  /*55a0*/  STL [R1+0x2cc], R19 ;  /* 0x0002cc1301007387 */ /* 0x000fe20000100800 */
[----:B------:R-:W-:Y:S01]  /*55b0*/  UMOV UR9, 0x40000040 ;  /* 0x4000004000097882 */ /* 0x000fe20000000000 */
[----:B------:R-:W-:Y:S02]  /*55c0*/  UMOV UR11, 0x40000040 ;  /* 0x40000040000b7882 */ /* 0x000fe40000000000 */
[----:B------:R-:W-:Y:S01]  /*55d0*/  UMOV UR8, UR13 ;  /* 0x0000000d00087c82 */ /* 0x000fe20008000000 */
[----:B------:R-:W-:Y:S01]  /*55e0*/  STL [R1+0x2c8], R18 ;  /* 0x0002c81201007387 */ /* 0x000fe20000100800 */
[----:B------:R-:W-:-:S03]  /*55f0*/  UMOV UR10, UR14 ;  /* 0x0000000e000a7c82 */ /* 0x000fc60008000000 */
[----:B------:R-:W-:Y:S04]  /*5600*/  STL [R1+0x2c4], R17 ;  /* 0x0002c41101007387 */ /* 0x000fe80000100800 */
[----:B------:R-:W-:Y:S04]  /*5610*/  STL [R1+0x2c0], R16 ;  /* 0x0002c01001007387 */ /* 0x000fe80000100800 */
[----:B------:R3:W-:Y:S01]  /*5620*/  STL [R1+0x2bc], R0 ;  /* 0x0002bc0001007387 */ /* 0x0007e20000100800 */
[----:B--2---:R-:W-:-:S06]  /*5630*/  WARPGROUP.ARRIVE ;  /* 0x00000000000079c5 */ /* 0x004fcc0000000000 */
[----:B------:R-:W-:Y:S03]  /*5640*/  IGMMA.64x256x32.S8.S8 R24, gdesc[UR8], R24, gsb0 ;  /* 0x06600000081879f1 */ /* 0x000fe60008041018 */
[----:B------:R-:W-:Y:S02]  /*5650*/  WARPGROUP.DEPBAR.LE gsb0, 0x0 ;  /* 0x00008000000079c5 */ /* 0x000fe40000010000 */
[----:B------:R-:W-:Y:S01]  /*5660*/  STL.64 [R1], R24 ;  /* 0x0000001801007387 */ /* 0x000fe20000100a00 */
[----:B01----:R-:W-:Y:S01]  /*5670*/  IMAD.MOV.U32 R2, RZ, RZ, R150 ;  /* 0x000000ffff027224 */ /* 0x003fe200078e0096 */
[----:B---3--:R-:W-:Y:S01]  /*5680*/  MOV R0, R151 ;  /* 0x0000009700007202 */ /* 0x008fe20000000f00 */
        /* <DEDUP_REMOVED lines=41> */
[----:B------:R-:W2:Y:S01]  /*5920*/  LDL.LU.64 R150, [R1+0x780] ;  /* 0x0007800001967983 */ /* 0x000ea20000300a00 */
        /* <DEDUP_REMOVED lines=96> */
[----:B------:R-:W-:-:S03]  /*5f30*/  IMAD.MOV.U32 R234, RZ, RZ, R47 ;  /* 0x000000ffffea7224 */ /* 0x000fc600078e002f */
        /* <DEDUP_REMOVED lines=28> */
[----:B0-----:R-:W2:Y:S04]  /*6100*/  LDL.LU.64 R44, [R1+0x5d8] ;  /* 0x0005d800012c7983 */ /* 0x001ea80000300a00 */
        /* <DEDUP_REMOVED lines=11> */
[----:B------:R-:W-:-:S02]  /*61c0*/  UMOV UR9, 0x40000040 ;  /* 0x4000004000097882 */ /* 0x000fc40000000000 */
[----:B------:R-:W-:Y:S01]  /*61d0*/  STL [R1+0x580], R155 ;  /* 0x0005809b01007387 */ /* 0x000fe20000100800 */
[----:B--2---:R-:W-:-:S06]  /*61e0*/  WARPGROUP.ARRIVE ;  /* 0x00000000000079c5 */ /* 0x004fcc0000000000 */
        /* <DEDUP_REMOVED lines=74> */
[----:B------:R-:W-:-:S02]  /*6690*/  IMAD.MOV.U32 R151, RZ, RZ, R214 ;  /* 0x000000ffff977224 */ /* 0x000fc400078e00d6 */
[----:B------:R-:W-:Y:S01]  /*66a0*/  IMAD.MOV.U32 R155, RZ, RZ, R213 ;  /* 0x000000ffff9b7224 */ /* 0x000fe200078e00d5 */
[----:B------:R-:W-:Y:S01]  /*66b0*/  MOV R213, R23 ;  /* 0x0000001700d57202 */ /* 0x000fe20000000f00 */
        /* <DEDUP_REMOVED lines=14> */
[----:B------:R-:W-:Y:S01]  /*67a0*/  IMAD.MOV.U32 R235, RZ, RZ, R0 ;  /* 0x000000ffffeb7224 */ /* 0x000fe200078e0000 */
[----:B------:R-:W-:Y:S02]  /*67b0*/  UIADD3 UR8, UR13, 0x2, URZ ;  /* 0x000000020d087890 */ /* 0x000fe4000fffe03f */
[----:B------:R-:W-:Y:S01]  /*67c0*/  UIADD3 UR10, UR14, 0x2, URZ ;  /* 0x000000020e0a7890 */ /* 0x000fe2000fffe03f */
[----:B------:R-:W-:Y:S01]  /*67d0*/  UMOV UR9, 0x40000040 ;  /* 0x4000004000097882 */ /* 0x000fe20000000000 */
[----:B------:R-:W-:Y:S01]  /*67e0*/  UMOV UR11, 0x40000040 ;  /* 0x40000040000b7882 */ /* 0x000fe20000000000 */
        /* <DEDUP_REMOVED lines=236> */
[----:B------:R-:W-:Y:S01]  /*76b0*/  STL.64 [R1+0x30], R36 ;  /* 0x0000302401007387 */ /* 0x000fe20000100a00 */
[----:B------:R-:W-:-:S03]  /*76c0*/  IMAD.MOV.U32 R3, RZ, RZ, R150 ;  /* 0x000000ffff037224 */ /* 0x000fc600078e0096 */
[----:B------:R-:W-:Y:S01]  /*76d0*/  STL.64 [R1+0x38], R38 ;  /* 0x0000382601007387 */ /* 0x000fe20000100a00 */
[----:B------:R-:W-:-:S03]  /*76e0*/  IMAD.MOV.U32 R2, RZ, RZ, R151 ;  /* 0x000000ffff027224 */ /* 0x000fc600078e0097 */
[----:B------:R-:W-:Y:S01]  /*76f0*/  STL.64 [R1+0x40], R40 ;  /* 0x0000402801007387 */ /* 0x000fe20000100a00 */
[----:B------:R-:W-:Y:S01]  /*7700*/  IMAD.MOV.U32 R5, RZ, RZ, R148 ;  /* 0x000000ffff057224 */ /* 0x000fe200078e0094 */
[----:B------:R-:W-:Y:S02]  /*7710*/  MOV R4, R149 ;  /* 0x0000009500047202 */ /* 0x000fe40000000f00 */
[----:B------:R-:W-:Y:S01]  /*7720*/  STL.64 [R1+0x48], R42 ;  /* 0x0000482a01007387 */ /* 0x000fe20000100a00 */
[----:B------:R-:W-:Y:S01]  /*7730*/  MOV R7, R146 ;  /* 0x0000009200077202 */ /* 0x000fe20000000f00 */
[----:B------:R-:W-:Y:S02]  /*7740*/  IMAD.MOV.U32 R6, RZ, RZ, R147 ;  /* 0x000000ffff067224 */ /* 0x000fe400078e0093 */
[----:B------:R0:W-:Y:S01]  /*7750*/  STL.64 [R1+0x50], R44 ;  /* 0x0000502c01007387 */ /* 0x0001e20000100a00 */
[----:B------:R-:W-:-:S03]  /*7760*/  IMAD.MOV.U32 R9, RZ, RZ, R144 ;  /* 0x000000ffff097224 */ /* 0x000fc600078e0090 */
[----:B------:R-:W3:Y:S01]  /*7770*/  LDL.LU.64 R150, [R1+0x4c8] ;  /* 0x0004c80001967983 */ /* 0x000ee20000300a00 */
[----:B------:R-:W-:Y:S01]  /*7780*/  IMAD.MOV.U32 R8, RZ, RZ, R145 ;  /* 0x000000ffff087224 */ /* 0x000fe200078e0091 */
[----:B------:R-:W-:Y:S02]  /*7790*/  MOV R10, R143 ;  /* 0x0000008f000a7202 */ /* 0x000fe40000000f00 */
[----:B------:R-:W3:Y:S01]  /*77a0*/  LDL.LU.64 R148, [R1+0x4c0] ;  /* 0x0004c00001947983 */ /* 0x000ee20000300a00 */
[----:B------:R-:W-:Y:S01]  /*77b0*/  IMAD.MOV.U32 R11, RZ, RZ, R142 ;  /* 0x000000ffff0b7224 */ /* 0x000fe200078e008e */
[----:B------:R-:W-:Y:S02]  /*77c0*/  MOV R13, R140 ;  /* 0x0000008c000d7202 */ /* 0x000fe40000000f00 */
[----:B------:R-:W3:Y:S01]  /*77d0*/  LDL.LU.64 R146, [R1+0x4b8] ;  /* 0x0004b80001927983 */ /* 0x000ee20000300a00 */
[----:B------:R-:W-:-:S03]  /*77e0*/  IMAD.MOV.U32 R12, RZ, RZ, R141 ;  /* 0x000000ffff0c7224 */ /* 0x000fc600078e008d */
[----:B------:R-:W3:Y:S01]  /*77f0*/  LDL.LU.64 R144, [R1+0x4b0] ;  /* 0x0004b00001907983 */ /* 0x000ee20000300a00 */
[----:B------:R-:W-:Y:S01]  /*7800*/  IMAD.MOV.U32 R15, RZ, RZ, R138 ;  /* 0x000000ffff0f7224 */ /* 0x000fe200078e008a */
[----:B------:R-:W-:Y:S01]  /*7810*/  MOV R20, R137 ;  /* 0x0000008900147202 */ /* 0x000fe20000000f00 */
[----:B------:R-:W-:Y:S01]  /*7820*/  IMAD.MOV.U32 R14, RZ, RZ, R139 ;  /* 0x000000ffff0e7224 */ /* 0x000fe200078e008b */
        /* <DEDUP_REMOVED lines=248> */
[----:B------:R0:W5:Y:S04]  /*87b0*/  LDL.LU R17, [R1+0x2c4] ;  /* 0x0002c40001117983 */ /* 0x0001680000300800 */
[----:B------:R0:W5:Y:S04]  /*87c0*/  LDL.LU R16, [R1+0x2c0] ;  /* 0x0002c00001107983 */ /* 0x0001680000300800 */
[----:B------:R0:W5:Y:S01]  /*87d0*/  LDL.LU R0, [R1+0x2bc] ;  /* 0x0002bc0001007983 */ /* 0x0001620000300800 */
        /* <DEDUP_REMOVED lines=96> */
[----:B------:R-:W-:Y:S01]  /*8de0*/  BPT.TRAP 0x1 ;  /* 0x000000040000795c */ /* 0x000fe20000300000 */
.L_x_27:
[----:B-----5:R-:W-:Y:S01]  /*8df0*/  ISETP.NE.AND P1, PT, R19, RZ, PT ;  /* 0x000000ff1300720c */ /* 0x020fe20003f25270 */
[----:B------:R-:W-:Y:S01]  /*8e00*/  UISETP.GT.U32.AND UP0, UPT, UR40, 0x1, UPT ;  /* 0x000000012800788c */ /* 0x000fe2000bf04070 */
[----:B------:R-:W-:-:S11]  /*8e10*/  MOV R2, UR12 ;  /* 0x0000000c00027c02 */ /* 0x000fd60008000f00 */
[----:B------:R-:W-:-:S05]  /*8e20*/  @P1 IMAD R2, R2, 0x8, R0 ;  /* 0x0000000802021824 */ /* 0x000fca00078e0200 */
[----:B------:R-:W-:-:S04]  /*8e30*/  @P1 IADD3 R2, R2, 0x18, RZ ;  /* 0x0000001802021810 */ /* 0x000fc80007ffe0ff */
[----:B------:R-:W-:-:S04]  /*8e40*/  @P1 PRMT R2, R155, 0x654, R2 ;  /* 0x000006549b021816 */ /* 0x000fc80000000002 */
[----:B------:R0:W-:Y:S01]  /*8e50*/  @P1 SYNCS.ARRIVE.TRANS64.RED.A1T0 RZ, [R2+URZ], RZ ;  /* 0x000000ff02ff19a7 */ /* 0x0001e2000810043f */
[----:B------:R-:W-:-:S13]  /*8e60*/  PLOP3.LUT P1, PT, PT, PT, UP0, 0x80, 0x0 ;  /* 0x000000000000781c */ /* 0x000fda0003f2f008 */
[----:B0-----:R-:W-:Y:S05]  /*8e70*/  @P1 BRA `(.L_x_28) ;  /* 0x0000000000041947 */ /* 0x001fea0003800000 */
[----:B------:R-:W-:Y:S01]  /*8e80*/  BPT.TRAP 0x1 ;  /* 0x000000040000795c */ /* 0x000fe20000300000 */
.L_x_28:
[----:B------:R-:W-:Y:S02]  /*8e90*/  UISETP.GT.AND UP2, UPT, UR5, 0x1, UPT ;  /* 0x000000010500788c */ /* 0x000fe4000bf44270 */
[----:B------:R-:W-:Y:S02]  /*8ea0*/  UIADD3 UR6, UR6, 0x1, URZ ;  /* 0x0000000106067890 */ /* 0x000fe4000fffe03f */
[----:B------:R-:W-:Y:S02]  /*8eb0*/  UIADD3 UR12, UR12, 0x1, URZ ;  /* 0x000000010c0c7890 */ /* 0x000fe4000fffe03f */
[----:B------:R-:W-:Y:S01]  /*8ec0*/  PLOP3.LUT P1, PT, PT, PT, UP2, 0x80, 0x0 ;  /* 0x000000000000781c */ /* 0x000fe20003f2f028 */
[----:B------:R-:W-:Y:S02]  /*8ed0*/  UISETP.NE.AND UP0, UPT, UR6, 0x3, UPT ;  /* 0x000000030600788c */ /* 0x000fe4000bf05270 */
[----:B------:R-:W-:Y:S02]  /*8ee0*/  UIADD3 UR8, UR5, -0x1, URZ ;  /* 0xffffffff05087890 */ /* 0x000fe4000fffe03f */
[----:B------:R-:W-:-:S02]  /*8ef0*/  USEL UR5, URZ, 0x1, UP0 ;  /* 0x000000013f057887 */ /* 0x000fc40008000000 */
[----:B------:R-:W-:Y:S02]  /*8f00*/  UISETP.NE.AND UP1, UPT, UR12, 0x3, UPT ;  /* 0x000000030c00788c */ /* 0x000fe4000bf25270 */
[----:B------:R-:W-:Y:S02]  /*8f10*/  ULOP3.LUT UR7, UR7, UR5, URZ, 0x3c, !UPT ;  /* 0x0000000507077292 */ /* 0x000fe4000f8e3c3f */
[----:B------:R-:W-:Y:S02]  /*8f20*/  USEL UR6, UR6, URZ, UP0 ;  /* 0x0000003f06067287 */ /* 0x000fe40008000000 */
[----:B------:R-:W-:Y:S01]  /*8f30*/  USEL UR12, UR12, URZ, UP1 ;  /* 0x0000003f0c0c7287 */ /* 0x000fe20008800000 */
[----:B------:R-:W-:Y:S01]  /*8f40*/  UMOV UR5, UR8 ;  /* 0x0000000800057c82 */ /* 0x000fe20008000000 */
[----:B------:R-:W-:Y:S10]  /*8f50*/  @P1 BRA `(.L_x_29) ;  /* 0xffffffbc00481947 */ /* 0x000ff4000383ffff */
.L_x_22:
[----:B-----5:R-:W0:Y:S02]  /*8f60*/  LDC R2, c[0x0][0x28c] ;  /* 0x0000a300ff027b82 */ /* 0x020e240000000800 */
[----:B0-----:R-:W-:-:S13]  /*8f70*/  ISETP.GE.AND P1, PT, R2, 0x1, PT ;  /* 0x000000010200780c */ /* 0x001fda0003f26270 */
[----:B------:R-:W-:Y:S05]  /*8f80*/  @!P1 BRA `(.L_x_30) ;  /* 0x0000000000549947 */ /* 0x000fea0003800000 */
[----:B------:R-:W-:Y:S05]  /*8f90*/  @!P0 BRA `(.L_x_31) ;  /* 0x0000000000048947 */ /* 0x000fea0003800000 */
[----:B------:R-:W-:Y:S01]  /*8fa0*/  BPT.TRAP 0x1 ;  /* 0x000000040000795c */ /* 0x000fe20000300000 */
.L_x_31:
[----:B------:R-:W-:Y:S01]  /*8fb0*/  ISETP.NE.AND P0, PT, R19, RZ, PT ;  /* 0x000000ff1300720c */ /* 0x000fe20003f05270 */
[----:B------:R-:W-:-:S12]  /*8fc0*/  BSSY B0, `(.L_x_32) ;  /* 0x000000d000007945 */ /* 0x000fd80003800000 */
[----:B------:R-:W-:Y:S05]  /*8fd0*/  @!P0 BRA `(.L_x_33) ;  /* 0x00000000002c8947 */ /* 0x000fea0003800000 */
[----:B------:R-:W-:-:S04]  /*8fe0*/  UISETP.LT.AND UP0, UPT, UR44, 0x1, UPT ;  /* 0x000000012c00788c */ /* 0x000fc8000bf01270 */
[----:B------:R-:W-:-:S04]  /*8ff0*/  USEL UR6, UR44, 0x1, UP0 ;  /* 0x000000012c067887 */ /* 0x000fc80008000000 */
[----:B------:R-:W-:-:S04]  /*9000*/  UIADD3 UR6, UR39, UR44, -UR6 ;  /* 0x0000002c27067290 */ /* 0x000fc8000fffe806 */
[----:B------:R-:W-:-:S04]  /*9010*/  UIMAD.WIDE.U32 UR4, UR6, -0x55555555, URZ ;  /* 0xaaaaaaab060478a5 */ /* 0x000fc8000f8e003f */
[----:B------:R-:W-:-:S04]  /*9020*/  USHF.R.U32.HI UR4, URZ, 0x1, UR5 ;  /* 0x000000013f047899 */ /* 0x000fc80008011605 */
[----:B------:R-:W-:-:S06]  /*9030*/  UIMAD UR6, UR4, -0x3, UR6 ;  /* 0xfffffffd040678a4 */ /* 0x000fcc000f8e0206 */
[----:B------:R-:W-:-:S05]  /*9040*/  IMAD.U32 R2, RZ, RZ, UR6 ;  /* 0x00000006ff027e24 */ /* 0x000fca000f8e00ff */
[----:B------:R-:W-:-:S05]  /*9050*/  LEA R0, R2, R0, 0x3 ;  /* 0x0000000002007211 */ /* 0x000fca00078e18ff */
[----:B------:R-:W-:-:S05]  /*9060*/  VIADD R0, R0, 0x18 ;  /* 0x0000001800007836 */ /* 0x000fca0000000000 */
[----:B------:R-:W-:-:S04]  /*9070*/  PRMT R0, R155, 0x654, R0 ;  /* 0x000006549b007816 */ /* 0x000fc80000000000 */
[----:B------:R0:W-:Y:S03]  /*9080*/  SYNCS.ARRIVE.TRANS64.RED.A1T0 RZ, [R0+URZ], RZ ;  /* 0x000000ff00ff79a7 */ /* 0x0001e6000810043f */
.L_x_33:
[----:B------:R-:W-:Y:S05]  /*9090*/  BSYNC B0 ;  /* 0x0000000000007941 */ /* 0x000fea0003800000 */
.L_x_32:
[----:B------:R-:W-:-:S06]  /*90a0*/  UISETP.GT.U32.AND UP0, UPT, UR40, 0x1, UPT ;  /* 0x000000012800788c */ /* 0x000fcc000bf04070 */
[----:B------:R-:W-:-:S13]  /*90b0*/  PLOP3.LUT P0, PT, PT, PT, UP0, 0x80, 0x0 ;  /* 0x000000000000781c */ /* 0x000fda0003f0f008 */
[----:B------:R-:W-:Y:S05]  /*90c0*/  @P0 BRA `(.L_x_30) ;  /* 0x0000000000040947 */ /* 0x000fea0003800000 */
[----:B------:R-:W-:Y:S01]  /*90d0*/  BPT.TRAP 0x1 ;  /* 0x000000040000795c */ /* 0x000fe20000300000 */
.L_x_30:
[----:B------:R-:W1:Y:S01]  /*90e0*/  S2R R6, SR_TID.X ;  /* 0x0000000000067919 */ /* 0x000e620000002100 */
[----:B------:R-:W-:Y:S01]  /*90f0*/  MOV R13, 0x6540 ;  /* 0x00006540000d7802 */ /* 0x000fe20000000f00 */
[----:B------:R-:W-:Y:S02]  /*9100*/  UIMAD.WIDE UR8, UR41, 0x100, URZ ;  /* 0x00000100290878a5 */ /* 0x000fe4000f8e023f */
[----:B------:R-:W-:Y:S01]  /*9110*/  USHF.R.S32.HI UR10, URZ, 0x1f, UR43 ;  /* 0x0000001f3f0a7899 */ /* 0x000fe2000801142b */
[----:B------:R-:W-:Y:S01]  /*9120*/  ULDC.64 UR6, c[0x0][0x5d0] ;  /* 0x0001740000067ab9 */ /* 0x000fe20000000a00 */
[----:B------:R-:W-:Y:S02]  /*9130*/  USHF.L.U32 UR41, UR41, 0x8, URZ ;  /* 0x0000000829297899 */ /* 0x000fe4000800063f */
[----:B------:R-:W-:Y:S02]  /*9140*/  UIMAD UR4, UR10, UR6, URZ ;  /* 0x000000060a0472a4 */ /* 0x000fe4000f8e023f */
[----:B------:R-:W-:-:S02]  /*9150*/  UIADD3 UR39, UR44, UR39, URZ ;  /* 0x000000272c277290 */ /* 0x000fc4000fffe03f */
[----:B------:R-:W-:Y:S02]  /*9160*/  UIMAD UR4, UR43, UR7, UR4 ;  /* 0x000000072b0472a4 */ /* 0x000fe4000f8e0204 */
[----:B------:R-:W-:Y:S02]  /*9170*/  UISETP.GT.U32.AND UP1, UPT, UR39, 0x2, UPT ;  /* 0x000000022700788c */ /* 0x000fe4000bf24070 */
[----:B------:R-:W-:Y:S02]  /*9180*/  UISETP.GE.U32.AND UP2, UPT, UR44, 0x3, UPT ;  /* 0x000000032c00788c */ /* 0x000fe4000bf46070 */
[----:B------:R-:W-:Y:S01]  /*9190*/  UISETP.LT.U32.AND UP1, UPT, UR44, 0x3, UP1 ;  /* 0x000000032c00788c */ /* 0x000fe20008f21070 */
[--C-:B-1----:R-:W-:Y:S01]  /*91a0*/  SHF.R.U32.HI R2, RZ, 0x7, R6.reuse ;  /* 0x00000007ff027819 */ /* 0x102fe20000011606 */
[----:B------:R-:W-:Y:S01]  /*91b0*/  IMAD.SHL.U32 R12, R6, 0x2, RZ ;  /* 0x00000002060c7824 */ /* 0x000fe200078e00ff */
[----:B------:R-:W-:Y:S02]  /*91c0*/  SHF.R.U32.HI R3, RZ, 0x2, R6 ;  /* 0x00000002ff037819 */ /* 0x000fe40000011606 */
[----:B------:R-:W-:-:S02]  /*91d0*/  LOP3.LUT R2, R2, 0x1, RZ, 0xc0, !PT ;  /* 0x0000000102027812 */ /* 0x000fc400078ec0ff */
[----:B------:R-:W-:Y:S02]  /*91e0*/  LOP3.LUT R4, R6, 0x60, RZ, 0xc0, !PT ;  /* 0x0000006006047812 */ /* 0x000fe400078ec0ff */
[----:B------:R-:W-:Y:S02]  /*91f0*/  LOP3.LUT R3, R3, 0x7, RZ, 0xc0, !PT ;  /* 0x0000000703037812 */ /* 0x000fe400078ec0ff */
[----:B------:R-:W-:Y:S02]  /*9200*/  SHF.L.U32 R160, R2, 0x6, RZ ;  /* 0x0000000602a07819 */ /* 0x000fe400000006ff */
[----:B------:R-:W-:Y:S02]  /*9210*/  LOP3.LUT R12, R12, 0x6, RZ, 0xc0, !PT ;  /* 0x000000060c0c7812 */ /* 0x000fe400078ec0ff */
[----:B------:R-:W-:Y:S02]  /*9220*/  SHF.R.U32.HI R4, RZ, 0x1, R4 ;  /* 0x00000001ff047819 */ /* 0x000fe40000011604 */
[----:B------:R-:W-:-:S02]  /*9230*/  LOP3.LUT R160, R160, 0x40, R3, 0xe2, !PT ;  /* 0x00000040a0a07812 */ /* 0x000fc400078ee203 */
[----:B------:R-:W-:Y:S01]  /*9240*/  PRMT R12, R12, R13, UR42 ;  /* 0x0000002a0c0c7e16 */ /* 0x000fe2000800000d */
[----:B------:R-:W-:Y:S01]  /*9250*/  USHF.L.U32 UR42, UR42, 0x8, URZ ;  /* 0x000000082a2a7899 */ /* 0x000fe2000800063f */
[----:B0-----:R-:W-:Y:S02]  /*9260*/  IADD3 R0, RZ, -R4, -R3 ;  /* 0x80000004ff007210 */ /* 0x001fe40007ffe803 */
[----:B------:R-:W-:Y:S01]  /*9270*/  LOP3.LUT R160, R160, UR8, R4, 0xfe, !PT ;  /* 0x00000008a0a07c12 */ /* 0x000fe2000f8efe04 */
[----:B------:R-:W-:Y:S01]  /*9280*/  IMAD.U32 R4, RZ, RZ, UR6 ;  /* 0x00000006ff047e24 */ /* 0x000fe2000f8e00ff */
[----:B------:R-:W-:Y:S01]  /*9290*/  SHF.R.S32.HI R13, RZ, 0x1f, R12 ;  /* 0x0000001fff0d7819 */ /* 0x000fe2000001140c */
[----:B------:R-:W-:Y:S01]  /*92a0*/  ULDC UR6, c[0x0][0x284] ;  /* 0x0000a10000067ab9 */ /* 0x000fe20000000800 */
[----:B------:R-:W-:Y:S01]  /*92b0*/  IMAD R0, R2, -0x40, R0 ;  /* 0xffffffc002007824 */ /* 0x000fe200078e0200 */
[----:B------:R-:W-:Y:S01]  /*92c0*/  MOV R3, 0xfffffffe ;  /* 0xfffffffe00037802 */ /* 0x000fe20000000f00 */
[----:B------:R-:W-:-:S02]  /*92d0*/  IMAD.U32 R154, RZ, RZ, UR6 ;  /* 0x00000006ff9a7e24 */ /* 0x000fc4000f8e00ff */
[----:B------:R-:W-:-:S03]  /*92e0*/  IMAD.WIDE.U32 R4, R4, UR43, R12 ;  /* 0x0000002b04047c25 */ /* 0x000fc6000f8e000c */
[----:B------:R-:W-:Y:S02]  /*92f0*/  IADD3 R154, R154, -UR41, R0 ;  /* 0x800000299a9a7c10 */ /* 0x000fe4000fffe000 */
[----:B------:R-:W-:Y:S01]  /*9300*/  IADD3 R5, R5, UR4, RZ ;  /* 0x0000000405057c10 */ /* 0x000fe2000fffe0ff */
[----:B------:R-:W-:Y:S01]  /*9310*/  ULDC UR4, c[0x0][0x288] ;  /* 0x0000a20000047ab9 */ /* 0x000fe20000000800 */
[----:B------:R-:W-:Y:S01]  /*9320*/  LOP3.LUT R0, R6, 0x3, RZ, 0xc0, !PT ;  /* 0x0000000306007812 */ /* 0x000fe200078ec0ff */
[----:B------:R-:W-:-:S04]  /*9330*/  UISETP.GE.AND UP0, UPT, UR42, UR4, UPT ;  /* 0x000000042a00728c */ /* 0x000fc8000bf06270 */
[----:B------:R-:W-:Y:S01]  /*9340*/  UISETP.GE.OR UP0, UPT, UR41, UR6, UP0 ;  /* 0x000000062900728c */ /* 0x000fe20008706670 */
[----:B------:R-:W-:Y:S01]  /*9350*/  IMAD R0, R0, R3, UR4 ;  /* 0x0000000400007e24 */ /* 0x000fe2000f8e0203 */
[----:B------:R-:W-:Y:S02]  /*9360*/  UIMAD.WIDE.U32 UR4, UR39, -0x55555555, URZ ;  /* 0xaaaaaaab270478a5 */ /* 0x000fe4000f8e003f */
[----:B------:R-:W-:Y:S01]  /*9370*/  USEL UR6, URZ, 0x1, !UP1 ;  /* 0x000000013f067887 */ /* 0x000fe2000c800000 */
[----:B------:R-:W-:Y:S01]  /*9380*/  VIADD R0, R0, -UR42 ;  /* 0x8000002a00007c36 */ /* 0x000fe20008000000 */
[----:B------:R-:W-:Y:S01]  /*9390*/  PLOP3.LUT P0, PT, PT, PT, UP0, 0x80, 0x0 ;  /* 0x000000000000781c */ /* 0x000fe20003f0f008 */
[----:B------:R-:W-:Y:S02]  /*93a0*/  USHF.R.U32.HI UR4, URZ, 0x1, UR5 ;  /* 0x000000013f047899 */ /* 0x000fe40008011605 */
[----:B------:R-:W-:Y:S02]  /*93b0*/  ULOP3.LUT UR38, UR38, UR6, URZ, 0x3c, !UPT ;  /* 0x0000000626267292 */ /* 0x000fe4000f8e3c3f */
[----:B------:R-:W-:-:S02]  /*93c0*/  UIMAD UR39, UR4, -0x3, UR39 ;  /* 0xfffffffd042778a4 */ /* 0x000fc4000f8e0227 */
[----:B------:R-:W-:Y:S01]  /*93d0*/  @UP2 ULOP3.LUT UR38, UR38, 0x1, UR4, 0x78, !UPT ;  /* 0x0000000126262892 */ /* 0x000fe2000f8e7804 */
[----:B------:R-:W-:-:S05]  /*93e0*/  UMOV UR41, 0xffffffff ;  /* 0xffffffff00297882 */ /* 0x000fca0000000000 */
[----:B------:R-:W-:Y:S06]  /*93f0*/  @P0 BRA `(.L_x_34) ;  /* 0x000000d000f80947 */ /* 0x000fec0003800000 */
[----:B------:R-:W0:Y:S01]  /*9400*/  LDC.64 R2, c[0x0][0x5c8] ;  /* 0x00017200ff027b82 */ /* 0x000e220000000a00 */
[----:B------:R-:W-:Y:S01]  /*9410*/  ULDC.64 UR4, c[0x0][0x5c0] ;  /* 0x0001700000047ab9 */ /* 0x000fe20000000a00 */
[----:B------:R-:W-:Y:S01]  /*9420*/  BSSY B0, `(.L_x_34) ;  /* 0x0000d3b000007945 */ /* 0x000fe20003800000 */
[C---:B0-----:R-:W-:Y:S01]  /*9430*/  IMAD R6, R2.reuse, UR9, RZ ;  /* 0x0000000902067c24 */ /* 0x041fe2000f8e02ff */
[----:B------:R-:W-:Y:S01]  /*9440*/  SHF.L.U64.HI R9, R2, 0x3, R3 ;  /* 0x0000000302097819 */ /* 0x000fe20000010203 */
[----:B------:R-:W-:-:S04]  /*9450*/  IMAD.WIDE.U32 R4, R160, R2, R4 ;  /* 0x00000002a0047225 */ /* 0x000fc800078e0004 */
[----:B------:R-:W-:Y:S01]  /*9460*/  IMAD R6, R160, R3, R6 ;  /* 0x00000003a0067224 */ /* 0x000fe200078e0206 */
[----:B------:R-:W-:Y:S01]  /*9470*/  IADD3 R4, P0, R4, UR4, RZ ;  /* 0x0000000404047c10 */ /* 0x000fe2000ff1e0ff */
[----:B------:R-:W-:-:S03]  /*9480*/  IMAD.SHL.U32 R8, R2, 0x8, RZ ;  /* 0x0000000802087824 */ /* 0x000fc600078e00ff */
[----:B------:R-:W-:Y:S02]  /*9490*/  IADD3 R6, R5, R6, RZ ;  /* 0x0000000605067210 */ /* 0x000fe40007ffe0ff */
[-C--:B------:R-:W-:Y:S02]  /*94a0*/  IADD3 R10, P1, R8, R4.reuse, RZ ;  /* 0x00000004080a7210 */ /* 0x080fe40007f3e0ff */
[----:B------:R-:W-:Y:S02]  /*94b0*/  IADD3.X R5, R6, UR5, RZ, P0, !PT ;  /* 0x0000000506057c10 */ /* 0x000fe400087fe4ff */
[C---:B------:R-:W-:Y:S02]  /*94c0*/  LEA R6, P0, R2.reuse, R4, 0x7 ;  /* 0x0000000402067211 */ /* 0x040fe400078038ff */
[-C--:B------:R-:W-:Y:S02]  /*94d0*/  IADD3.X R11, R9, R5.reuse, RZ, P1, !PT ;  /* 0x00000005090b7210 */ /* 0x080fe40000ffe4ff */
[----:B------:R-:W-:-:S02]  /*94e0*/  LEA.HI.X R7, R2, R5, R3, 0x7, P0 ;  /* 0x0000000502077211 */ /* 0x000fc400000f3c03 */
[----:B------:R-:W-:Y:S02]  /*94f0*/  ISETP.NE.AND P0, PT, R18, RZ, PT ;  /* 0x000000ff1200720c */ /* 0x000fe40003f05270 */
[----:B------:R-:W-:-:S05]  /*9500*/  IADD3 R8, P2, R8, R6, RZ ;  /* 0x0000000608087210 */ /* 0x000fca0007f5e0ff */
[----:B------:R-:W-:-:S06]  /*9510*/  IMAD.X R9, R9, 0x1, R7, P2 ;  /* 0x0000000109097824 */ /* 0x000fcc00010e0607 */
[----:B------:R-:W-:Y:S05]  /*9520*/  @!P0 BRA `(.L_x_35) ;  /* 0x0000009800988947 */ /* 0x000fea0003800000 */
[----:B------:R-:W0:Y:S01]  /*9530*/  LDC.64 R20, c[0x0][0x5b0] ;  /* 0x00016c00ff147b82 */ /* 0x000e220000000a00 */
[----:B------:R-:W-:Y:S01]  /*9540*/  ULDC.64 UR6, c[0x0][0x5b8] ;  /* 0x00016e0000067ab9 */ /* 0x000fe20000000a00 */
[----:B------:R-:W-:Y:S01]  /*9550*/  ISETP.GE.AND P1, PT, R154, 0x1, PT ;  /* 0x000000019a00780c */ /* 0x000fe20003f26270 */
[----:B------:R-:W-:Y:S02]  /*9560*/  UIMAD UR4, UR10, UR6, URZ ;  /* 0x000000060a0472a4 */ /* 0x000fe4000f8e023f */
[----:B------:R-:W-:Y:S01]  /*9570*/  MOV R156, UR6 ;  /* 0x00000006009c7c02 */ /* 0x000fe20008000f00 */
[----:B------:R-:W-:Y:S01]  /*9580*/  BSSY B1, `(.L_x_36) ;  /* 0x000000e000017945 */ /* 0x000fe20003800000 */
[----:B------:R-:W-:Y:S01]  /*9590*/  ISETP.LT.OR P2, PT, R0, 0x1, !P1 ;  /* 0x000000010000780c */ /* 0x000fe20004f41670 */
[----:B------:R-:W-:Y:S01]  /*95a0*/  UIMAD UR4, UR43, UR7, UR4 ;  /* 0x000000072b0472a4 */ /* 0x000fe2000f8e0204 */
[----:B------:R-:W1:Y:S01]  /*95b0*/  LDC.64 R22, c[0x0][0x5a8] ;  /* 0x00016a00ff167b82 */ /* 0x000e620000000a00 */
[----:B------:R-:W-:-:S04]  /*95c0*/  IMAD.WIDE.U32 R156, R156, UR43, R12 ;  /* 0x0000002b9c9c7c25 */ /* 0x000fc8000f8e000c */
[----:B------:R-:W-:Y:S01]  /*95d0*/  VIADD R153, R157, UR4 ;  /* 0x000000049d997c36 */ /* 0x000fe20008000000 */
[----:B------:R-:W-:Y:S01]  /*95e0*/  MOV R152, R156 ;  /* 0x0000009c00987202 */ /* 0x000fe20000000f00 */
[----:B0-----:R-:W-:-:S04]  /*95f0*/  IMAD R161, R20, UR9, RZ ;  /* 0x0000000914a17c24 */ /* 0x001fc8000f8e02ff */
[----:B------:R-:W-:-:S04]  /*9600*/  IMAD.WIDE.U32 R2, R160, R20, R152 ;  /* 0x00000014a0027225 */ /* 0x000fc800078e0098 */
[----:B------:R-:W-:Y:S01]  /*9610*/  IMAD R161, R160, R21, R161 ;  /* 0x00000015a0a17224 */ /* 0x000fe200078e02a1 */
[----:B-1----:R-:W-:-:S04]  /*9620*/  IADD3 R14, P0, R2, R22, RZ ;  /* 0x00000016020e7210 */ /* 0x002fc80007f1e0ff */
[----:B------:R-:W-:Y:S01]  /*9630*/  IADD3.X R15, R23, R3, R161, P0, !PT ;  /* 0x00000003170f7210 */ /* 0x000fe200007fe4a1 */
[----:B------:R-:W-:Y:S08]  /*9640*/  @P2 BRA `(.L_x_37) ;  /* 0x0000000000042947 */ /* 0x000ff00003800000 */
[----:B------:R0:W5:Y:S02]  /*9650*/  LDG.E.U8 R16, desc[UR36][R14.64] ;  /* 0x000000240e107981 */ /* 0x000164000c1e1100 */
.L_x_37:
[----:B------:R-:W-:Y:S05]  /*9660*/  BSYNC B1 ;  /* 0x0000000000017941 */ /* 0x000fea0003800000 */
.L_x_36:
[----:B------:R-:W2:Y:S01]  /*9670*/  LDL.LU R3, [R1] ;  /* 0x0000000001037983 */ /* 0x000ea20000300800 */
[----:B-----5:R-:W-:Y:S01]  /*9680*/  LOP3.LUT R2, R16, 0xffff, RZ, 0xc0, !PT ;  /* 0x0000ffff10027812 */ /* 0x020fe200078ec0ff */
[----:B------:R-:W-:Y:S01]  /*9690*/  BSSY B1, `(.L_x_38) ;  /* 0x000000a000017945 */ /* 0x000fe20003800000 */
[----:B------:R-:W-:Y:S02]  /*96a0*/  ISETP.LT.OR P0, PT, R0, 0x2, !P1 ;  /* 0x000000020000780c */ /* 0x000fe40004f01670 */
[----:B------:R-:W-:-:S05]  /*96b0*/  PRMT R2, R2, 0x8880, RZ ;  /* 0x0000888002027816 */ /* 0x000fca00000000ff */
[----:B------:R-:W-:-:S04]  /*96c0*/  IMAD R2, R2, R18, RZ ;  /* 0x0000001202027224 */ /* 0x000fc800078e02ff */
[----:B--2---:R-:W-:-:S05]  /*96d0*/  @!P2 IMAD R3, R3, R17, R2 ;  /* 0x000000110303a224 */ /* 0x004fca00078e0202 */
[----:B------:R1:W-:Y:S01]  /*96e0*/  @!P2 STG.E.U8 desc[UR36][R4.64], R3 ;  /* 0x000000030400a986 */ /* 0x0003e2000c101124 */
[----:B------:R-:W-:Y:S05]  /*96f0*/  @P0 BRA `(.L_x_39) ;  /* 0x00000000000c0947 */ /* 0x000fea0003800000 */
[----:B------:R-:W2:Y:S02]  /*9700*/  LDG.E.U8 R16, desc[UR36][R14.64+0x1] ;  /* 0x000001240e107981 */ /* 0x000ea4000c1e1100 */
[----:B--2---:R-:W-:-:S05]  /*9710*/  PRMT R2, R16, 0x8880, RZ ;  /* 0x0000888010027816 */ /* 0x004fca00000000ff */
[----:B------:R-:W-:-:S07]  /*9720*/  IMAD R2, R2, R18, RZ ;  /* 0x0000001202027224 */ /* 0x000fce00078e02ff */
.L_x_39:
[----:B------:R-:W-:Y:S05]  /*9730*/  BSYNC B1 ;  /* 0x0000000000017941 */ /* 0x000fea0003800000 */
.L_x_38:
[----:B-1----:R-:W2:Y:S01]  /*9740*/  LDL.LU R3, [R1+0x4] ;  /* 0x0000040001037983 */ /* 0x002ea20000300800 */
[C---:B------:R-:W-:Y:S01]  /*9750*/  SHF.L.U64.HI R159, R20.reuse, 0x3, R21 ;  /* 0x00000003149f7819 */ /* 0x040fe20000010215 */
[----:B------:R-:W-:Y:S01]  /*9760*/  IMAD.SHL.U32 R158, R20, 0x8, RZ ;  /* 0x00000008149e7824 */ /* 0x000fe200078e00ff */
[----:B------:R-:W-:Y:S03]  /*9770*/  BSSY B1, `(.L_x_40) ;  /* 0x000000d000017945 */ /* 0x000fe60003800000 */
[----:B------:R-:W-:-:S05]  /*9780*/  IMAD.WIDE.U32 R12, R160, R20, R158 ;  /* 0x00000014a00c7225 */ /* 0x000fca00078e009e */
[----:B------:R-:W-:Y:S02]  /*9790*/  IADD3 R161, R161, R13, RZ ;  /* 0x0000000da1a17210 */ /* 0x000fe40007ffe0ff */
[----:B------:R-:W-:-:S04]  /*97a0*/  IADD3 R12, P2, P3, R156, R22, R12 ;  /* 0x000000169c0c7210 */ /* 0x000fc80007b5e00c */
[----:B------:R-:W-:Y:S01]  /*97b0*/  IADD3.X R13, R153, R23, R161, P2, P3 ;  /* 0x00000017990d7210 */ /* 0x000fe200017e64a1 */
[----:B--2---:R-:W-:-:S05]  /*97c0*/  @!P0 IMAD R3, R3, R17, R2 ;  /* 0x0000001103038224 */ /* 0x004fca00078e0202 */
[----:B------:R1:W-:Y:S01]  /*97d0*/  @!P0 STG.E.U8 desc[UR36][R4.64+0x1], R3 ;  /* 0x0000010304008986 */ /* 0x0003e2000c101124 */
[----:B------:R-:W-:-:S04]  /*97e0*/  ISETP.GE.AND P0, PT, R154, 0x9, PT ;  /* 0x000000099a00780c */ /* 0x000fc80003f06270 */
[----:B------:R-:W-:-:S13]  /*97f0*/  ISETP.LT.OR P4, PT, R0, 0x1, !P0 ;  /* 0x000000010000780c */ /* 0x000fda0004781670 */
[----:B-1----:R-:W-:Y:S05]  /*9800*/  @P4 BRA `(.L_x_41) ;  /* 0x00000000000c4947 */ /* 0x002fea0003800000 */
[----:B------:R-:W2:Y:S02]  /*9810*/  LDG.E.U8 R16, desc[UR36][R12.64] ;  /* 0x000000240c107981 */ /* 0x000ea4000c1e1100 */
[----:B--2---:R-:W-:-:S05]  /*9820*/  PRMT R2, R16, 0x8880, RZ ;  /* 0x0000888010027816 */ /* 0x004fca00000000ff */
[----:B------:R-:W-:-:S07]  /*9830*/  IMAD R2, R2, R18, RZ ;  /* 0x0000001202027224 */ /* 0x000fce00078e02ff */
.L_x_41:
[----:B------:R-:W-:Y:S05]  /*9840*/  BSYNC B1 ;  /* 0x0000000000017941 */ /* 0x000fea0003800000 */
.L_x_40:
[----:B------:R-:W2:Y:S01]  /*9850*/  LDL.LU R3, [R1+0x8] ;  /* 0x0000080001037983 */ /* 0x000ea20000300800 */
[----:B------:R-:W-:Y:S01]  /*9860*/  ISETP.LT.OR P2, PT, R0, 0x2, !P0 ;  /* 0x000000020000780c */ /* 0x000fe20004741670 */
[----:B------:R-:W-:Y:S01]  /*9870*/  BSSY B1, `(.L_x_42) ;  /* 0x0000007000017945 */ /* 0x000fe20003800000 */
[----:B--2---:R-:W-:-:S05]  /*9880*/  @!P4 IMAD R3, R3, R17, R2 ;  /* 0x000000110303c224 */ /* 0x004fca00078e0202 */
[----:B------:R1:W-:Y:S06]  /*9890*/  @!P4 STG.E.U8 desc[UR36][R10.64], R3 ;  /* 0x000000030a00c986 */ /* 0x0003ec000c101124 */
[----:B------:R-:W-:Y:S05]  /*98a0*/  @P2 BRA `(.L_x_43) ;  /* 0x00000000000c2947 */ /* 0x000fea0003800000 */
[----:B------:R-:W2:Y:S02]  /*98b0*/  LDG.E.U8 R16, desc[UR36][R12.64+0x1] ;  /* 0x000001240c107981 */ /* 0x000ea4000c1e1100 */
[----:B--2---:R-:W-:-:S05]  /*98c0*/  PRMT R2, R16, 0x8880, RZ ;  /* 0x0000888010027816 */ /* 0x004fca00000000ff */
[----:B------:R-:W-:-:S07]  /*98d0*/  IMAD R2, R2, R18, RZ ;  /* 0x0000001202027224 */ /* 0x000fce00078e02ff */
.L_x_43:
[----:B------:R-:W-:Y:S05]  /*98e0*/  BSYNC B1 ;  /* 0x0000000000017941 */ /* 0x000fea0003800000 */
.L_x_42:
[----:B-1----:R-:W2:Y:S01]  /*98f0*/  LDL.LU R3, [R1+0xc] ;  /* 0x00000c0001037983 */ /* 0x002ea20000300800 */
[----:B------:R-:W-:Y:S01]  /*9900*/  BSSY B1, `(.L_x_44) ;  /* 0x0000009000017945 */ /* 0x000fe20003800000 */
[----:B------:R-:W-:Y:S01]  /*9910*/  ISETP.LT.OR P3, PT, R0, 0xa, !P1 ;  /* 0x0000000a0000780c */ /* 0x000fe20004f61670 */
[----:B--2---:R-:W-:-:S05]  /*9920*/  @!P2 IMAD R3, R3, R17, R2 ;  /* 0x000000110303a224 */ /* 0x004fca00078e0202 */
[----:B------:R1:W-:Y:S01]  /*9930*/  @!P2 STG.E.U8 desc[UR36][R10.64+0x1], R3 ;  /* 0x000001030a00a986 */ /* 0x0003e2000c101124 */
[----:B------:R-:W-:-:S13]  /*9940*/  ISETP.LT.OR P2, PT, R0, 0x9, !P1 ;  /* 0x000000090000780c */ /* 0x000fda0004f41670 */
[----:B-1----:R-:W-:Y:S05]  /*9950*/  @P2 BRA `(.L_x_45) ;  /* 0x00000000000c2947 */ /* 0x002fea0003800000 */
[----:B------:R-:W2:Y:S02]  /*9960*/  LDG.E.U8 R16, desc[UR36][R14.64+0x8] ;  /* 0x000008240e107981 */ /* 0x000ea4000c1e1100 */
[----:B--2---:R-:W-:-:S05]  /*9970*/  PRMT R2, R16, 0x8880, RZ ;  /* 0x0000888010027816 */ /* 0x004fca00000000ff */
[----:B------:R-:W-:-:S07]  /*9980*/  IMAD R2, R2, R18, RZ ;  /* 0x0000001202027224 */ /* 0x000fce00078e02ff */
.L_x_45:
[----:B------:R-:W-:Y:S05]  /*9990*/  BSYNC B1 ;  /* 0x0000000000017941 */ /* 0x000fea0003800000 */
.L_x_44:
[----:B------:R-:W2:Y:S01]  /*99a0*/  LDL.LU R3, [R1+0x10] ;  /* 0x0000100001037983 */ /* 0x000ea20000300800 */
[----:B------:R-:W-:Y:S01]  /*99b0*/  BSSY B1, `(.L_x_46) ;  /* 0x0000007000017945 */ /* 0x000fe20003800000 */
[----:B--2---:R-:W-:-:S05]  /*99c0*/  @!P2 IMAD R3, R3, R17, R2 ;  /* 0x000000110303a224 */ /* 0x004fca00078e0202 */
[----:B------:R1:W-:Y:S01]  /*99d0*/  @!P2 STG.E.U8 desc[UR36][R4.64+0x8], R3 ;  /* 0x000008030400a986 */ /* 0x0003e2000c101124 */
[----:B------:R-:W-:Y:S05]  /*99e0*/  @P3 BRA `(.L_x_47) ;  /* 0x00000000000c3947 */ /* 0x000fea0003800000 */
[----:B------:R-:W2:Y:S02]  /*99f0*/  LDG.E.U8 R16, desc[UR36][R14.64+0x9] ;  /* 0x000009240e107981 */ /* 0x000ea4000c1e1100 */
[----:B--2---:R-:W-:-:S05]  /*9a00*/  PRMT R2, R16, 0x8880, RZ ;  /* 0x0000888010027816 */ /* 0x004fca00000000ff */
[----:B------:R-:W-:-:S07]  /*9a10*/  IMAD R2, R2, R18, RZ ;  /* 0x0000001202027224 */ /* 0x000fce00078e02ff */
.L_x_47:
[----:B------:R-:W-:Y:S05]  /*9a20*/  BSYNC B1 ;  /* 0x0000000000017941 */ /* 0x000fea0003800000 */
.L_x_46:
[----:B-1----:R-:W2:Y:S01]  /*9a30*/  LDL.LU R3, [R1+0x14] ;  /* 0x0000140001037983 */ /* 0x002ea20000300800 */
[C---:B------:R-:W-:Y:S01]  /*9a40*/  ISETP.LT.OR P2, PT, R0.reuse, 0x9, !P0 ;  /* 0x000000090000780c */ /* 0x040fe20004741670 */
[----:B------:R-:W-:Y:S01]  /*9a50*/  BSSY B1, `(.L_x_48) ;  /* 0x000000b000017945 */ /* 0x000fe20003800000 */
[C---:B------:R-:W-:Y:S02]  /*9a60*/  ISETP.LT.OR P4, PT, R0.reuse, 0x11, !P1 ;  /* 0x000000110000780c */ /* 0x040fe40004f81670 */
[C---:B------:R-:W-:Y:S02]  /*9a70*/  ISETP.LT.OR P5, PT, R0.reuse, 0x12, !P1 ;  /* 0x000000120000780c */ /* 0x040fe40004fa1670 */
[----:B------:R-:W-:Y:S01]  /*9a80*/  ISETP.LT.OR P6, PT, R0, 0x11, !P0 ;  /* 0x000000110000780c */ /* 0x000fe200047c1670 */
[----:B--2---:R-:W-:-:S05]  /*9a90*/  @!P3 IMAD R3, R3, R17, R2 ;  /* 0x000000110303b224 */ /* 0x004fca00078e0202 */
[----:B------:R1:W-:Y:S01]  /*9aa0*/  @!P3 STG.E.U8 desc[UR36][R4.64+0x9], R3 ;  /* 0x000009030400b986 */ /* 0x0003e2000c101124 */
[----:B------:R-:W-:Y:S01]  /*9ab0*/  ISETP.LT.OR P3, PT, R0, 0xa, !P0 ;  /* 0x0000000a0000780c */ /* 0x000fe20004761670 */
[----:B------:R-:W-:-:S12]  /*9ac0*/  @P2 BRA `(.L_x_49) ;  /* 0x00000000000c2947 */ /* 0x000fd80003800000 */
[----:B------:R-:W2:Y:S02]  /*9ad0*/  LDG.E.U8 R16, desc[UR36][R12.64+0x8] ;  /* 0x000008240c107981 */ /* 0x000ea4000c1e1100 */
[----:B--2---:R-:W-:-:S05]  /*9ae0*/  PRMT R2, R16, 0x8880, RZ ;  /* 0x0000888010027816 */ /* 0x004fca00000000ff */
[----:B------:R-:W-:-:S07]  /*9af0*/  IMAD R2, R2, R18, RZ ;  /* 0x0000001202027224 */ /* 0x000fce00078e02ff */
.L_x_49:
[----:B------:R-:W-:Y:S05]  /*9b00*/  BSYNC B1 ;  /* 0x0000000000017941 */ /* 0x000fea0003800000 */
.L_x_48:
[----:B-1----:R-:W2:Y:S01]  /*9b10*/  LDL.LU R3, [R1+0x18] ;  /* 0x0000180001037983 */ /* 0x002ea20000300800 */
[----:B------:R-:W-:Y:S01]  /*9b20*/  BSSY B1, `(.L_x_50) ;  /* 0x0000007000017945 */ /* 0x000fe20003800000 */
[----:B--2---:R-:W-:-:S05]  /*9b30*/  @!P2 IMAD R3, R3, R17, R2 ;  /* 0x000000110303a224 */ /* 0x004fca00078e0202 */
[----:B------:R1:W-:Y:S01]  /*9b40*/  @!P2 STG.E.U8 desc[UR36][R10.64+0x8], R3 ;  /* 0x000008030a00a986 */ /* 0x0003e2000c101124 */
[----:B------:R-:W-:Y:S05]  /*9b50*/  @P3 BRA `(.L_x_51) ;  /* 0x00000000000c3947 */ /* 0x000fea0003800000 */
[----:B------:R-:W2:Y:S02]  /*9b60*/  LDG.E.U8 R16, desc[UR36][R12.64+0x9] ;  /* 0x000009240c107981 */ /* 0x000ea4000c1e1100 */
[----:B--2---:R-:W-:-:S05]  /*9b70*/  PRMT R2, R16, 0x8880, RZ ;  /* 0x0000888010027816 */ /* 0x004fca00000000ff */
[----:B------:R-:W-:-:S07]  /*9b80*/  IMAD R2, R2, R18, RZ ;  /* 0x0000001202027224 */ /* 0x000fce00078e02ff */
.L_x_51:
[----:B------:R-:W-:Y:S05]  /*9b90*/  BSYNC B1 ;  /* 0x0000000000017941 */ /* 0x000fea0003800000 */
.L_x_50:
        /* <DEDUP_REMOVED lines=8> */
.L_x_53:
[----:B------:R-:W-:Y:S05]  /*9c20*/  BSYNC B1 ;  /* 0x0000000000017941 */ /* 0x000fea0003800000 */
.L_x_52:
        /* <DEDUP_REMOVED lines=8> */
.L_x_55:
[----:B------:R-:W-:Y:S05]  /*9cb0*/  BSYNC B1 ;  /* 0x0000000000017941 */ /* 0x000fea0003800000 */
.L_x_54:
        /* <DEDUP_REMOVED lines=8> */
.L_x_57:
[----:B------:R-:W-:Y:S05]  /*9d40*/  BSYNC B1 ;  /* 0x0000000000017941 */ /* 0x000fea0003800000 */
.L_x_56:
        /* <DEDUP_REMOVED lines=13> */
.L_x_59:
[----:B------:R-:W-:Y:S05]  /*9e20*/  BSYNC B1 ;  /* 0x0000000000017941 */ /* 0x000fea0003800000 */
.L_x_58:
        /* <DEDUP_REMOVED lines=8> */
.L_x_61:
[----:B------:R-:W-:Y:S05]  /*9eb0*/  BSYNC B1 ;  /* 0x0000000000017941 */ /* 0x000fea0003800000 */
.L_x_60:
        /* <DEDUP_REMOVED lines=8> */
.L_x_63:
[----:B------:R-:W-:Y:S05]  /*9f40*/  BSYNC B1 ;  /* 0x0000000000017941 */ /* 0x000fea0003800000 */
.L_x_62:
        /* <DEDUP_REMOVED lines=8> */
.L_x_65:
[----:B------:R-:W-:Y:S05]  /*9fd0*/  BSYNC B1 ;  /* 0x0000000000017941 */ /* 0x000fea0003800000 */
.L_x_64:
        /* <DEDUP_REMOVED lines=8> */
.L_x_67:
[----:B------:R-:W-:Y:S05]  /*a060*/  BSYNC B1 ;  /* 0x0000000000017941 */ /* 0x000fea0003800000 */
.L_x_66:
        /* <DEDUP_REMOVED lines=13> */
.L_x_69:
[----:B------:R-:W-:Y:S05]  /*a140*/  BSYNC B1 ;  /* 0x0000000000017941 */ /* 0x000fea0003800000 */
.L_x_68:
        /* <DEDUP_REMOVED lines=8> */
.L_x_71:
[----:B------:R-:W-:Y:S05]  /*a1d0*/  BSYNC B1 ;  /* 0x0000000000017941 */ /* 0x000fea0003800000 */
.L_x_70:
        /* <DEDUP_REMOVED lines=8> */
.L_x_73:
[----:B------:R-:W-:Y:S05]  /*a260*/  BSYNC B1 ;  /* 0x0000000000017941 */ /* 0x000fea0003800000 */
.L_x_72:
        /* <DEDUP_REMOVED lines=8> */
.L_x_75:
[----:B------:R-:W-:Y:S05]  /*a2f0*/  BSYNC B1 ;  /* 0x0000000000017941 */ /* 0x000fea0003800000 */
.L_x_74:
        /* <DEDUP_REMOVED lines=8> */
.L_x_77:
[----:B------:R-:W-:Y:S05]  /*a380*/  BSYNC B1 ;  /* 0x0000000000017941 */ /* 0x000fea0003800000 */
.L_x_76:
        /* <DEDUP_REMOVED lines=13> */
.L_x_79:
[----:B------:R-:W-:Y:S05]  /*a460*/  BSYNC B1 ;  /* 0x0000000000017941 */ /* 0x000fea0003800000 */
.L_x_78:
        /* <DEDUP_REMOVED lines=8> */
.L_x_81:
[----:B------:R-:W-:Y:S05]  /*a4f0*/  BSYNC B1 ;  /* 0x0000000000017941 */ /* 0x000fea0003800000 */
.L_x_80:
        /* <DEDUP_REMOVED lines=8> */
.L_x_83:
[----:B------:R-:W-:Y:S05]  /*a580*/  BSYNC B1 ;  /* 0x0000000000017941 */ /* 0x000fea0003800000 */
.L_x_82:
        /* <DEDUP_REMOVED lines=8> */
.L_x_85:
[----:B------:R-:W-:Y:S05]  /*a610*/  BSYNC B1 ;  /* 0x0000000000017941 */ /* 0x000fea0003800000 */
.L_x_84:
        /* <DEDUP_REMOVED lines=8> */
.L_x_87:
[----:B------:R-:W-:Y:S05]  /*a6a0*/  BSYNC B1 ;  /* 0x0000000000017941 */ /* 0x000fea0003800000 */
.L_x_86:
        /* <DEDUP_REMOVED lines=13> */
.L_x_89:
[----:B------:R-:W-:Y:S05]  /*a780*/  BSYNC B1 ;  /* 0x0000000000017941 */ /* 0x000fea0003800000 */
.L_x_88:
        /* <DEDUP_REMOVED lines=8> */
.L_x_91:
[----:B------:R-:W-:Y:S05]  /*a810*/  BSYNC B1 ;  /* 0x0000000000017941 */ /* 0x000fea0003800000 */
.L_x_90:
        /* <DEDUP_REMOVED lines=8> */
.L_x_93:
[----:B------:R-:W-:Y:S05]  /*a8a0*/  BSYNC B1 ;  /* 0x0000000000017941 */ /* 0x000fea0003800000 */
.L_x_92:
        /* <DEDUP_REMOVED lines=8> */
.L_x_95:
[----:B------:R-:W-:Y:S05]  /*a930*/  BSYNC B1 ;  /* 0x0000000000017941 */ /* 0x000fea0003800000 */
.L_x_94:
        /* <DEDUP_REMOVED lines=8> */
.L_x_97:
[----:B------:R-:W-:Y:S05]  /*a9c0*/  BSYNC B1 ;  /* 0x0000000000017941 */ /* 0x000fea0003800000 */
.L_x_96:
        /* <DEDUP_REMOVED lines=13> */
.L_x_99:
[----:B------:R-:W-:Y:S05]  /*aaa0*/  BSYNC B1 ;  /* 0x0000000000017941 */ /* 0x000fea0003800000 */
.L_x_98:
        /* <DEDUP_REMOVED lines=8> */
.L_x_101:
[----:B------:R-:W-:Y:S05]  /*ab30*/  BSYNC B1 ;  /* 0x0000000000017941 */ /* 0x000fea0003800000 */
.L_x_100:
        /* <DEDUP_REMOVED lines=8> */
.L_x_103:
[----:B------:R-:W-:Y:S05]  /*abc0*/  BSYNC B1 ;  /* 0x0000000000017941 */ /* 0x000fea0003800000 */
.L_x_102:
        /* <DEDUP_REMOVED lines=8> */
.L_x_105:
[----:B------:R-:W-:Y:S05]  /*ac50*/  BSYNC B1 ;  /* 0x0000000000017941 */ /* 0x000fea0003800000 */
.L_x_104:
        /* <DEDUP_REMOVED lines=8> */
.L_x_107:
[----:B------:R-:W-:Y:S05]  /*ace0*/  BSYNC B1 ;  /* 0x0000000000017941 */ /* 0x000fea0003800000 */
.L_x_106:
        /* <DEDUP_REMOVED lines=13> */
.L_x_109:
[----:B------:R-:W-:Y:S05]  /*adc0*/  BSYNC B1 ;  /* 0x0000000000017941 */ /* 0x000fea0003800000 */
.L_x_108:
        /* <DEDUP_REMOVED lines=8> */
.L_x_111:
[----:B------:R-:W-:Y:S05]  /*ae50*/  BSYNC B1 ;  /* 0x0000000000017941 */ /* 0x000fea0003800000 */
.L_x_110:
        /* <DEDUP_REMOVED lines=8> */
.L_x_113:
[----:B------:R-:W-:Y:S05]  /*aee0*/  BSYNC B1 ;  /* 0x0000000000017941 */ /* 0x000fea0003800000 */
.L_x_112:
        /* <DEDUP_REMOVED lines=8> */
.L_x_115:
[----:B------:R-:W-:Y:S05]  /*af70*/  BSYNC B1 ;  /* 0x0000000000017941 */ /* 0x000fea0003800000 */
.L_x_114:
        /* <DEDUP_REMOVED lines=8> */
.L_x_117:
[----:B------:R-:W-:Y:S05]  /*b000*/  BSYNC B1 ;  /* 0x0000000000017941 */ /* 0x000fea0003800000 */
.L_x_116:
        /* <DEDUP_REMOVED lines=13> */
.L_x_119:
[----:B------:R-:W-:Y:S05]  /*b0e0*/  BSYNC B1 ;  /* 0x0000000000017941 */ /* 0x000fea0003800000 */
.L_x_118:
        /* <DEDUP_REMOVED lines=8> */
.L_x_121:
[----:B------:R-:W-:Y:S05]  /*b170*/  BSYNC B1 ;  /* 0x0000000000017941 */ /* 0x000fea0003800000 */
.L_x_120:
        /* <DEDUP_REMOVED lines=8> */
.L_x_123:
[----:B------:R-:W-:Y:S05]  /*b200*/  BSYNC B1 ;  /* 0x0000000000017941 */ /* 0x000fea0003800000 */
.L_x_122:
        /* <DEDUP_REMOVED lines=8> */
.L_x_125:
[----:B------:R-:W-:Y:S05]  /*b290*/  BSYNC B1 ;  /* 0x0000000000017941 */ /* 0x000fea0003800000 */
.L_x_124:
        /* <DEDUP_REMOVED lines=8> */
.L_x_127:
[----:B------:R-:W-:Y:S05]  /*b320*/  BSYNC B1 ;  /* 0x0000000000017941 */ /* 0x000fea0003800000 */
.L_x_126:
        /* <DEDUP_REMOVED lines=13> */
.L_x_129:
[----:B------:R-:W-:Y:S05]  /*b400*/  BSYNC B1 ;  /* 0x0000000000017941 */ /* 0x000fea0003800000 */
.L_x_128:
        /* <DEDUP_REMOVED lines=8> */
.L_x_131:
[----:B------:R-:W-:Y:S05]  /*b490*/  BSYNC B1 ;  /* 0x0000000000017941 */ /* 0x000fea0003800000 */
.L_x_130:
        /* <DEDUP_REMOVED lines=8> */
.L_x_133:
[----:B------:R-:W-:Y:S05]  /*b520*/  BSYNC B1 ;  /* 0x0000000000017941 */ /* 0x000fea0003800000 */
.L_x_132:
        /* <DEDUP_REMOVED lines=8> */
.L_x_135:
[----:B------:R-:W-:Y:S05]  /*b5b0*/  BSYNC B1 ;  /* 0x0000000000017941 */ /* 0x000fea0003800000 */
.L_x_134:
        /* <DEDUP_REMOVED lines=8> */
.L_x_137:
[----:B------:R-:W-:Y:S05]  /*b640*/  BSYNC B1 ;  /* 0x0000000000017941 */ /* 0x000fea0003800000 */
.L_x_136:
        /* <DEDUP_REMOVED lines=13> */
.L_x_139:
[----:B------:R-:W-:Y:S05]  /*b720*/  BSYNC B1 ;  /* 0x0000000000017941 */ /* 0x000fea0003800000 */
.L_x_138:
        /* <DEDUP_REMOVED lines=8> */
.L_x_141:
[----:B------:R-:W-:Y:S05]  /*b7b0*/  BSYNC B1 ;  /* 0x0000000000017941 */ /* 0x000fea0003800000 */
.L_x_140:
[----:B-1----:R-:W2:Y:S01]  /*b7c0*/  LDL.LU R3, [R1+0xd0] ;  /* 0x0000d00001037983 */ /* 0x002ea20000300800 */
[----:B------:R-:W-:Y:S01]  /*b7d0*/  BSSY B1, `(.L_x_142) ;  /* 0x0000007000017945 */ /* 0x000fe20003800000 */
[----:B--2---:R-:W-:-:S05]  /*b7e0*/  @!P3 IMAD R3, R3, R17, R2 ;  /* 0x000000110303b224 */ /* 0x004fca00078e0202 */
[----:B------:R1:W-:Y:S01]  /*b7f0*/  @!P3 STG.E.U8 desc[UR36][R4.64+0x68], R3 ;  /* 0x000068030400b986 */ /* 0x0003e2000c101124 */
[----:B------:R-:W-:Y:S05]  /*b800*/  @P5 BRA `(.L_x_143) ;  /* 0x00000000000c5947 */ /* 0x000fea0003800000 */
[----:B------:R-:W1:Y:S02]  /*b810*/  LDG.E.U8 R16, desc[UR36][R14.64+0x69] ;  /* 0x000069240e107981 */ /* 0x000e64000c1e1100 */
[----:B-1----:R-:W-:-:S05]  /*b820*/  PRMT R3, R16, 0x8880, RZ ;  /* 0x0000888010037816 */ /* 0x002fca00000000ff */
[----:B------:R-:W-:-:S07]  /*b830*/  IMAD R2, R3, R18, RZ ;  /* 0x0000001203027224 */ /* 0x000fce00078e02ff */
.L_x_143:
[----:B------:R-:W-:Y:S05]  /*b840*/  BSYNC B1 ;  /* 0x0000000000017941 */ /* 0x000fea0003800000 */
.L_x_142:
        /* <DEDUP_REMOVED lines=8> */
.L_x_145:
[----:B------:R-:W-:Y:S05]  /*b8d0*/  BSYNC B1 ;  /* 0x0000000000017941 */ /* 0x000fea0003800000 */
.L_x_144:
        /* <DEDUP_REMOVED lines=8> */
.L_x_147:
[----:B------:R-:W-:Y:S05]  /*b960*/  BSYNC B1 ;  /* 0x0000000000017941 */ /* 0x000fea0003800000 */
.L_x_146:
        /* <DEDUP_REMOVED lines=10> */
[----:B------:R-:W1:Y:S02]  /*ba10*/  LDG.E.U8 R16, desc[UR36][R14.64+0x70] ;  /* 0x000070240e107981 */ /* 0x000e64000c1e1100 */
[----:B-1----:R-:W-:-:S05]  /*ba20*/  PRMT R3, R16, 0x8880, RZ ;  /* 0x0000888010037816 */ /* 0x002fca00000000ff */
[----:B------:R-:W-:-:S07]  /*ba30*/  IMAD R2, R3, R18, RZ ;  /* 0x0000001203027224 */ /* 0x000fce00078e02ff */
.L_x_149:
[----:B------:R-:W-:Y:S05]  /*ba40*/  BSYNC B1 ;  /* 0x0000000000017941 */ /* 0x000fea0003800000 */
.L_x_148:
        /* <DEDUP_REMOVED lines=8> */
.L_x_151:
[----:B------:R-:W-:Y:S05]  /*bad0*/  BSYNC B1 ;  /* 0x0000000000017941 */ /* 0x000fea0003800000 */
.L_x_150:
        /* <DEDUP_REMOVED lines=8> */
.L_x_153:
[----:B------:R-:W-:Y:S05]  /*bb60*/  BSYNC B1 ;  /* 0x0000000000017941 */ /* 0x000fea0003800000 */
.L_x_152:
        /* <DEDUP_REMOVED lines=8> */
.L_x_155:
[----:B------:R-:W-:Y:S05]  /*bbf0*/  BSYNC B1 ;  /* 0x0000000000017941 */ /* 0x000fea0003800000 */
.L_x_154:
        /* <DEDUP_REMOVED lines=8> */
.L_x_157:
[----:B------:R-:W-:Y:S05]  /*bc80*/  BSYNC B1 ;  /* 0x0000000000017941 */ /* 0x000fea0003800000 */
.L_x_156:
        /* <DEDUP_REMOVED lines=13> */
.L_x_159:
[----:B------:R-:W-:Y:S05]  /*bd60*/  BSYNC B1 ;  /* 0x0000000000017941 */ /* 0x000fea0003800000 */
.L_x_158:
        /* <DEDUP_REMOVED lines=8> */
.L_x_161:
[----:B------:R-:W-:Y:S05]  /*bdf0*/  BSYNC B1 ;  /* 0x0000000000017941 */ /* 0x000fea0003800000 */
.L_x_160:
        /* <DEDUP_REMOVED lines=8> */
.L_x_163:
[----:B------:R-:W-:Y:S05]  /*be80*/  BSYNC B1 ;  /* 0x0000000000017941 */ /* 0x000fea0003800000 */
.L_x_162:
        /* <DEDUP_REMOVED lines=8> */
.L_x_165:
[----:B------:R-:W-:Y:S05]  /*bf10*/  BSYNC B1 ;  /* 0x0000000000017941 */ /* 0x000fea0003800000 */
.L_x_164:
        /* <DEDUP_REMOVED lines=8> */
.L_x_167:
[----:B------:R-:W-:Y:S05]  /*bfa0*/  BSYNC B1 ;  /* 0x0000000000017941 */ /* 0x000fea0003800000 */
.L_x_166:
        /* <DEDUP_REMOVED lines=13> */
.L_x_169:
[----:B------:R-:W-:Y:S05]  /*c080*/  BSYNC B1 ;  /* 0x0000000000017941 */ /* 0x000fea0003800000 */
.L_x_168:
        /* <DEDUP_REMOVED lines=8> */
.L_x_171:
[----:B------:R-:W-:Y:S05]  /*c110*/  BSYNC B1 ;  /* 0x0000000000017941 */ /* 0x000fea0003800000 */
.L_x_170:
        /* <DEDUP_REMOVED lines=8> */
.L_x_173:
[----:B------:R-:W-:Y:S05]  /*c1a0*/  BSYNC B1 ;  /* 0x0000000000017941 */ /* 0x000fea0003800000 */
.L_x_172:
        /* <DEDUP_REMOVED lines=8> */
.L_x_175:
[----:B------:R-:W-:Y:S05]  /*c230*/  BSYNC B1 ;  /* 0x0000000000017941 */ /* 0x000fea0003800000 */
.L_x_174:
        /* <DEDUP_REMOVED lines=8> */
.L_x_177:
[----:B------:R-:W-:Y:S05]  /*c2c0*/  BSYNC B1 ;  /* 0x0000000000017941 */ /* 0x000fea0003800000 */
.L_x_176:
        /* <DEDUP_REMOVED lines=13> */
.L_x_179:
[----:B------:R-:W-:Y:S05]  /*c3a0*/  BSYNC B1 ;  /* 0x0000000000017941 */ /* 0x000fea0003800000 */
.L_x_178:
        /* <DEDUP_REMOVED lines=8> */
.L_x_181:
[----:B------:R-:W-:Y:S05]  /*c430*/  BSYNC B1 ;  /* 0x0000000000017941 */ /* 0x000fea0003800000 */
.L_x_180:
        /* <DEDUP_REMOVED lines=8> */
.L_x_183:
[----:B------:R-:W-:Y:S05]  /*c4c0*/  BSYNC B1 ;  /* 0x0000000000017941 */ /* 0x000fea0003800000 */
.L_x_182:
        /* <DEDUP_REMOVED lines=8> */
.L_x_185:
[----:B------:R-:W-:Y:S05]  /*c550*/  BSYNC B1 ;  /* 0x0000000000017941 */ /* 0x000fea0003800000 */
.L_x_184:
        /* <DEDUP_REMOVED lines=8> */
.L_x_187:
[----:B------:R-:W-:Y:S05]  /*c5e0*/  BSYNC B1 ;  /* 0x0000000000017941 */ /* 0x000fea0003800000 */
.L_x_186:
        /* <DEDUP_REMOVED lines=13> */
.L_x_189:
[----:B------:R-:W-:Y:S05]  /*c6c0*/  BSYNC B1 ;  /* 0x0000000000017941 */ /* 0x000fea0003800000 */
.L_x_188:
        /* <DEDUP_REMOVED lines=8> */
.L_x_191:
[----:B------:R-:W-:Y:S05]  /*c750*/  BSYNC B1 ;  /* 0x0000000000017941 */ /* 0x000fea0003800000 */
.L_x_190:
        /* <DEDUP_REMOVED lines=8> */
.L_x_193:
[----:B------:R-:W-:Y:S05]  /*c7e0*/  BSYNC B1 ;  /* 0x0000000000017941 */ /* 0x000fea0003800000 */
.L_x_192:
        /* <DEDUP_REMOVED lines=8> */
.L_x_195:
[----:B------:R-:W-:Y:S05]  /*c870*/  BSYNC B1 ;  /* 0x0000000000017941 */ /* 0x000fea0003800000 */
.L_x_194:
        /* <DEDUP_REMOVED lines=8> */
.L_x_197:
[----:B------:R-:W-:Y:S05]  /*c900*/  BSYNC B1 ;  /* 0x0000000000017941 */ /* 0x000fea0003800000 */
.L_x_196:
        /* <DEDUP_REMOVED lines=13> */
.L_x_199:
[----:B------:R-:W-:Y:S05]  /*c9e0*/  BSYNC B1 ;  /* 0x0000000000017941 */ /* 0x000fea0003800000 */
.L_x_198:
        /* <DEDUP_REMOVED lines=8> */
.L_x_201:
[----:B------:R-:W-:Y:S05]  /*ca70*/  BSYNC B1 ;  /* 0x0000000000017941 */ /* 0x000fea0003800000 */
.L_x_200:
        /* <DEDUP_REMOVED lines=8> */
.L_x_203:
[----:B------:R-:W-:Y:S05]  /*cb00*/  BSYNC B1 ;  /* 0x0000000000017941 */ /* 0x000fea0003800000 */
.L_x_202:
        /* <DEDUP_REMOVED lines=8> */
.L_x_205:
[----:B------:R-:W-:Y:S05]  /*cb90*/  BSYNC B1 ;  /* 0x0000000000017941 */ /* 0x000fea0003800000 */
.L_x_204:
        /* <DEDUP_REMOVED lines=8> */
.L_x_207:
[----:B------:R-:W-:Y:S05]  /*cc20*/  BSYNC B1 ;  /* 0x0000000000017941 */ /* 0x000fea0003800000 */
.L_x_206:
        /* <DEDUP_REMOVED lines=13> */
.L_x_209:
[----:B------:R-:W-:Y:S05]  /*cd00*/  BSYNC B1 ;  /* 0x0000000000017941 */ /* 0x000fea0003800000 */
.L_x_208:
        /* <DEDUP_REMOVED lines=8> */
.L_x_211:
[----:B------:R-:W-:Y:S05]  /*cd90*/  BSYNC B1 ;  /* 0x0000000000017941 */ /* 0x000fea0003800000 */
.L_x_210:
        /* <DEDUP_REMOVED lines=8> */
.L_x_213:
[----:B------:R-:W-:Y:S05]  /*ce20*/  BSYNC B1 ;  /* 0x0000000000017941 */ /* 0x000fea0003800000 */
.L_x_212:
        /* <DEDUP_REMOVED lines=8> */
.L_x_215:
[----:B------:R-:W-:Y:S05]  /*ceb0*/  BSYNC B1 ;  /* 0x0000000000017941 */ /* 0x000fea0003800000 */
.L_x_214:
        /* <DEDUP_REMOVED lines=8> */
.L_x_217:
[----:B------:R-:W-:Y:S05]  /*cf40*/  BSYNC B1 ;  /* 0x0000000000017941 */ /* 0x000fea0003800000 */
.L_x_216:
        /* <DEDUP_REMOVED lines=13> */
.L_x_219:
[----:B------:R-:W-:Y:S05]  /*d020*/  BSYNC B1 ;  /* 0x0000000000017941 */ /* 0x000fea0003800000 */
.L_x_218:
        /* <DEDUP_REMOVED lines=8> */
.L_x_221:
[----:B------:R-:W-:Y:S05]  /*d0b0*/  BSYNC B1 ;  /* 0x0000000000017941 */ /* 0x000fea0003800000 */
.L_x_220:
        /* <DEDUP_REMOVED lines=8> */
.L_x_223:
[----:B------:R-:W-:Y:S05]  /*d140*/  BSYNC B1 ;  /* 0x0000000000017941 */ /* 0x000fea0003800000 */
.L_x_222:
        /* <DEDUP_REMOVED lines=8> */
.L_x_225:
[----:B------:R-:W-:Y:S05]  /*d1d0*/  BSYNC B1 ;  /* 0x0000000000017941 */ /* 0x000fea0003800000 */
.L_x_224:
        /* <DEDUP_REMOVED lines=8> */
.L_x_227:
[----:B------:R-:W-:Y:S05]  /*d260*/  BSYNC B1 ;  /* 0x0000000000017941 */ /* 0x000fea0003800000 */
.L_x_226:
        /* <DEDUP_REMOVED lines=13> */
.L_x_229:
[----:B------:R-:W-:Y:S05]  /*d340*/  BSYNC B1 ;  /* 0x0000000000017941 */ /* 0x000fea0003800000 */
.L_x_228:
        /* <DEDUP_REMOVED lines=8> */
.L_x_231:
[----:B------:R-:W-:Y:S05]  /*d3d0*/  BSYNC B1 ;  /* 0x0000000000017941 */ /* 0x000fea0003800000 */
.L_x_230:
        /* <DEDUP_REMOVED lines=8> */
.L_x_233:
[----:B------:R-:W-:Y:S05]  /*d460*/  BSYNC B1 ;  /* 0x0000000000017941 */ /* 0x000fea0003800000 */
.L_x_232:
        /* <DEDUP_REMOVED lines=8> */
.L_x_235:
[----:B------:R-:W-:Y:S05]  /*d4f0*/  BSYNC B1 ;  /* 0x0000000000017941 */ /* 0x000fea0003800000 */
.L_x_234:
        /* <DEDUP_REMOVED lines=8> */
.L_x_237:
[----:B------:R-:W-:Y:S05]  /*d580*/  BSYNC B1 ;  /* 0x0000000000017941 */ /* 0x000fea0003800000 */
.L_x_236:
        /* <DEDUP_REMOVED lines=13> */
.L_x_239:
[----:B------:R-:W-:Y:S05]  /*d660*/  BSYNC B1 ;  /* 0x0000000000017941 */ /* 0x000fea0003800000 */
.L_x_238:
        /* <DEDUP_REMOVED lines=8> */
.L_x_241:
[----:B------:R-:W-:Y:S05]  /*d6f0*/  BSYNC B1 ;  /* 0x0000000000017941 */ /* 0x000fea0003800000 */
.L_x_240:
        /* <DEDUP_REMOVED lines=8> */
.L_x_243:
[----:B------:R-:W-:Y:S05]  /*d780*/  BSYNC B1 ;  /* 0x0000000000017941 */ /* 0x000fea0003800000 */
.L_x_242:
        /* <DEDUP_REMOVED lines=8> */
.L_x_245:
[----:B------:R-:W-:Y:S05]  /*d810*/  BSYNC B1 ;  /* 0x0000000000017941 */ /* 0x000fea0003800000 */
.L_x_244:
        /* <DEDUP_REMOVED lines=8> */
.L_x_247:
[----:B------:R-:W-:Y:S05]  /*d8a0*/  BSYNC B1 ;  /* 0x0000000000017941 */ /* 0x000fea0003800000 */
.L_x_246:
        /* <DEDUP_REMOVED lines=13> */
.L_x_249:
[----:B------:R-:W-:Y:S05]  /*d980*/  BSYNC B1 ;  /* 0x0000000000017941 */ /* 0x000fea0003800000 */
.L_x_248:
        /* <DEDUP_REMOVED lines=8> */
.L_x_251:
[----:B------:R-:W-:Y:S05]  /*da10*/  BSYNC B1 ;  /* 0x0000000000017941 */ /* 0x000fea0003800000 */
.L_x_250:
        /* <DEDUP_REMOVED lines=8> */
.L_x_253:
[----:B------:R-:W-:Y:S05]  /*daa0*/  BSYNC B1 ;  /* 0x0000000000017941 */ /* 0x000fea0003800000 */
.L_x_252:
        /* <DEDUP_REMOVED lines=8> */
.L_x_255:
[----:B------:R-:W-:Y:S05]  /*db30*/  BSYNC B1 ;  /* 0x0000000000017941 */ /* 0x000fea0003800000 */
.L_x_254:
        /* <DEDUP_REMOVED lines=8> */
.L_x_257:
[----:B------:R-:W-:Y:S05]  /*dbc0*/  BSYNC B1 ;  /* 0x0000000000017941 */ /* 0x000fea0003800000 */
.L_x_256:
        /* <DEDUP_REMOVED lines=13> */
.L_x_259:
[----:B------:R-:W-:Y:S05]  /*dca0*/  BSYNC B1 ;  /* 0x0000000000017941 */ /* 0x000fea0003800000 */
.L_x_258:
        /* <DEDUP_REMOVED lines=8> */
.L_x_261:
[----:B------:R-:W-:Y:S05]  /*dd30*/  BSYNC B1 ;  /* 0x0000000000017941 */ /* 0x000fea0003800000 */
.L_x_260:
        /* <DEDUP_REMOVED lines=8> */
.L_x_263:
[----:B------:R-:W-:Y:S05]  /*ddc0*/  BSYNC B1 ;  /* 0x0000000000017941 */ /* 0x000fea0003800000 */
.L_x_262:
        /* <DEDUP_REMOVED lines=8> */
.L_x_265:
[----:B------:R-:W-:Y:S05]  /*de50*/  BSYNC B1 ;  /* 0x0000000000017941 */ /* 0x000fea0003800000 */
.L_x_264:
        /* <DEDUP_REMOVED lines=8> */
.L_x_267:
[----:B------:R-:W-:Y:S05]  /*dee0*/  BSYNC B1 ;  /* 0x0000000000017941 */ /* 0x000fea0003800000 */
.L_x_266:
        /* <DEDUP_REMOVED lines=13> */
.L_x_269:
[----:B------:R-:W-:Y:S05]  /*dfc0*/  BSYNC B1 ;  /* 0x0000000000017941 */ /* 0x000fea0003800000 */
.L_x_268:
        /* <DEDUP_REMOVED lines=8> */
.L_x_271:
[----:B------:R-:W-:Y:S05]  /*e050*/  BSYNC B1 ;  /* 0x0000000000017941 */ /* 0x000fea0003800000 */
.L_x_270:
        /* <DEDUP_REMOVED lines=8> */
.L_x_273:
[----:B------:R-:W-:Y:S05]  /*e0e0*/  BSYNC B1 ;  /* 0x0000000000017941 */ /* 0x000fea0003800000 */
.L_x_272:
        /* <DEDUP_REMOVED lines=8> */
.L_x_275:
[----:B------:R-:W-:Y:S05]  /*e170*/  BSYNC B1 ;  /* 0x0000000000017941 */ /* 0x000fea0003800000 */
.L_x_274:
        /* <DEDUP_REMOVED lines=8> */
.L_x_277:
[----:B------:R-:W-:Y:S05]  /*e200*/  BSYNC B1 ;  /* 0x0000000000017941 */ /* 0x000fea0003800000 */
.L_x_276:
[----:B-1----:R-:W2:Y:S01]  /*e210*/  LDL.LU R3, [R1+0x1e0] ;  /* 0x0001e00001037983 */ /* 0x002ea20000300800 */
[C---:B------:R-:W-:Y:S01]  /*e220*/  ISETP.LT.OR P2, PT, R0.reuse, 0xf2, !P1 ;  /* 0x000000f20000780c */ /* 0x040fe20004f41670 */
[----:B------:R-:W-:Y:S01]  /*e230*/  BSSY B1, `(.L_x_278) ;  /* 0x000000c000017945 */ /* 0x000fe20003800000 */
[----:B------:R-:W-:Y:S02]  /*e240*/  ISETP.LT.OR P6, PT, R0, 0xf9, !P1 ;  /* 0x000000f90000780c */ /* 0x000fe40004fc1670 */
[----:B------:R-:W-:Y:S02]  /*e250*/  IADD3 R163, P3, R160, 0x80, RZ ;  /* 0x00000080a0a37810 */ /* 0x000fe40007f7e0ff */
        /* <DEDUP_REMOVED lines=9> */
.L_x_279:
[----:B------:R-:W-:Y:S05]  /*e2f0*/  BSYNC B1 ;  /* 0x0000000000017941 */ /* 0x000fea0003800000 */
.L_x_278:
        /* <DEDUP_REMOVED lines=8> */
.L_x_281:
[----:B------:R-:W-:Y:S05]  /*e380*/  BSYNC B1 ;  /* 0x0000000000017941 */ /* 0x000fea0003800000 */
.L_x_280:
        /* <DEDUP_REMOVED lines=8> */
.L_x_283:
[----:B------:R-:W-:Y:S05]  /*e410*/  BSYNC B1 ;  /* 0x0000000000017941 */ /* 0x000fea0003800000 */
.L_x_282:
        /* <DEDUP_REMOVED lines=8> */
.L_x_285:
[----:B------:R-:W-:Y:S05]  /*e4a0*/  BSYNC B1 ;  /* 0x0000000000017941 */ /* 0x000fea0003800000 */
.L_x_284:
[----:B-1----:R-:W2:Y:S01]  /*e4b0*/  LDL.LU R3, [R1+0x1f0] ;  /* 0x0001f00001037983 */ /* 0x002ea20000300800 */
[----:B------:R-:W-:Y:S01]  /*e4c0*/  BSSY B1, `(.L_x_286) ;  /* 0x0000008000017945 */ /* 0x000fe20003800000 */
[----:B------:R-:W-:-:S04]  /*e4d0*/  IMAD.WIDE.U32 R160, R163, R20, R158 ;  /* 0x00000014a3a07225 */ /* 0x000fc800078e009e */
[----:B--2---:R-:W-:-:S05]  /*e4e0*/  @!P6 IMAD R3, R3, R17, R2 ;  /* 0x000000110303e224 */ /* 0x004fca00078e0202 */
[----:B------:R1:W-:Y:S01]  /*e4f0*/  @!P6 STG.E.U8 desc[UR36][R4.64+0xf8], R3 ;  /* 0x0000f8030400e986 */ /* 0x0003e2000c101124 */
[----:B------:R-:W-:Y:S05]  /*e500*/  @P1 BRA `(.L_x_287) ;  /* 0x00000000000c1947 */ /* 0x000fea0003800000 */
[----:B------:R-:W1:Y:S02]  /*e510*/  LDG.E.U8 R16, desc[UR36][R14.64+0xf9] ;  /* 0x0000f9240e107981 */ /* 0x000e64000c1e1100 */
[----:B-1----:R-:W-:-:S05]  /*e520*/  PRMT R3, R16, 0x8880, RZ ;  /* 0x0000888010037816 */ /* 0x002fca00000000ff */
[----:B------:R-:W-:-:S07]  /*e530*/  IMAD R2, R3, R18, RZ ;  /* 0x0000001203027224 */ /* 0x000fce00078e02ff */
.L_x_287:
[----:B------:R-:W-:Y:S05]  /*e540*/  BSYNC B1 ;  /* 0x0000000000017941 */ /* 0x000fea0003800000 */
.L_x_286:
[----:B-1----:R-:W2:Y:S01]  /*e550*/  LDL.LU R3, [R1+0x1f4] ;  /* 0x0001f40001037983 */ /* 0x002ea20000300800 */
[----:B------:R-:W-:Y:S01]  /*e560*/  IMAD.WIDE.U32 R158, R163, R20, R152 ;  /* 0x00000014a39e7225 */ /* 0x000fe200078e0098 */
[----:B------:R-:W-:Y:S01]  /*e570*/  ISETP.GE.AND P2, PT, R154, 0x81, PT ;  /* 0x000000819a00780c */ /* 0x000fe20003f46270 */
[----:B------:R-:W-:Y:S01]  /*e580*/  BSSY B1, `(.L_x_288) ;  /* 0x000000e000017945 */ /* 0x000fe20003800000 */
[-C--:B------:R-:W-:Y:S01]  /*e590*/  IADD3 R156, P5, P4, R156, R22.reuse, R160 ;  /* 0x000000169c9c7210 */ /* 0x080fe20007cbe0a0 */
[----:B0-----:R-:W-:Y:S01]  /*e5a0*/  IMAD.X R15, RZ, RZ, UR9, P3 ;  /* 0x00000009ff0f7e24 */ /* 0x001fe200098e06ff */
[----:B------:R-:W-:Y:S02]  /*e5b0*/  ISETP.LT.OR P6, PT, R0, 0x1, !P2 ;  /* 0x000000010000780c */ /* 0x000fe400057c1670 */
[----:B------:R-:W-:Y:S01]  /*e5c0*/  IADD3 R14, P3, R158, R22, RZ ;  /* 0x000000169e0e7210 */ /* 0x000fe20007f7e0ff */
[----:B------:R-:W-:Y:S02]  /*e5d0*/  IMAD R20, R15, R20, RZ ;  /* 0x000000140f147224 */ /* 0x000fe400078e02ff */
[----:B--2---:R-:W-:-:S05]  /*e5e0*/  @!P1 IMAD R3, R3, R17, R2 ;  /* 0x0000001103039224 */ /* 0x004fca00078e0202 */
[----:B------:R0:W-:Y:S01]  /*e5f0*/  @!P1 STG.E.U8 desc[UR36][R4.64+0xf9], R3 ;  /* 0x0000f90304009986 */ /* 0x0001e2000c101124 */
[C---:B------:R-:W-:Y:S02]  /*e600*/  ISETP.LT.OR P1, PT, R0.reuse, 0xf9, !P0 ;  /* 0x000000f90000780c */ /* 0x040fe40004721670 */
[----:B------:R-:W-:-:S11]  /*e610*/  ISETP.LT.OR P0, PT, R0, 0xfa, !P0 ;  /* 0x000000fa0000780c */ /* 0x000fd60004701670 */
[----:B0-----:R-:W-:Y:S05]  /*e620*/  @P1 BRA `(.L_x_289) ;  /* 0x00000000000c1947 */ /* 0x001fea0003800000 */
[----:B------:R-:W2:Y:S02]  /*e630*/  LDG.E.U8 R16, desc[UR36][R12.64+0xf8] ;  /* 0x0000f8240c107981 */ /* 0x000ea4000c1e1100 */
[----:B--2---:R-:W-:-:S05]  /*e640*/  PRMT R3, R16, 0x8880, RZ ;  /* 0x0000888010037816 */ /* 0x004fca00000000ff */
[----:B------:R-:W-:-:S07]  /*e650*/  IMAD R2, R3, R18, RZ ;  /* 0x0000001203027224 */ /* 0x000fce00078e02ff */
.L_x_289:
[----:B------:R-:W-:Y:S05]  /*e660*/  BSYNC B1 ;  /* 0x0000000000017941 */ /* 0x000fea0003800000 */
.L_x_288:
[----:B------:R-:W2:Y:S01]  /*e670*/  LDL.LU R3, [R1+0x1f8] ;  /* 0x0001f80001037983 */ /* 0x000ea20000300800 */
[----:B------:R-:W-:Y:S01]  /*e680*/  BSSY B1, `(.L_x_290) ;  /* 0x0000008000017945 */ /* 0x000fe20003800000 */
[----:B------:R-:W-:Y:S02]  /*e690*/  IMAD R21, R163, R21, R20 ;  /* 0x00000015a3157224 */ /* 0x000fe400078e0214 */
[----:B--2---:R-:W-:-:S05]  /*e6a0*/  @!P1 IMAD R3, R3, R17, R2 ;  /* 0x0000001103039224 */ /* 0x004fca00078e0202 */
[----:B------:R0:W-:Y:S01]  /*e6b0*/  @!P1 STG.E.U8 desc[UR36][R10.64+0xf8], R3 ;  /* 0x0000f8030a009986 */ /* 0x0001e2000c101124 */
[----:B------:R-:W-:Y:S05]  /*e6c0*/  @P0 BRA `(.L_x_291) ;  /* 0x00000000000c0947 */ /* 0x000fea0003800000 */
[----:B------:R-:W0:Y:S02]  /*e6d0*/  LDG.E.U8 R16, desc[UR36][R12.64+0xf9] ;  /* 0x0000f9240c107981 */ /* 0x000e24000c1e1100 */
[----:B0-----:R-:W-:-:S05]  /*e6e0*/  PRMT R3, R16, 0x8880, RZ ;  /* 0x0000888010037816 */ /* 0x001fca00000000ff */
[----:B------:R-:W-:-:S07]  /*e6f0*/  IMAD R2, R3, R18, RZ ;  /* 0x0000001203027224 */ /* 0x000fce00078e02ff */
.L_x_291:
[----:B------:R-:W-:Y:S05]  /*e700*/  BSYNC B1 ;  /* 0x0000000000017941 */ /* 0x000fea0003800000 */
.L_x_290:
[----:B0-----:R-:W2:Y:S01]  /*e710*/  LDL.LU R3, [R1+0x1fc] ;  /* 0x0001fc0001037983 */ /* 0x001ea20000300800 */
[----:B------:R-:W-:Y:S01]  /*e720*/  BSSY B1, `(.L_x_292) ;  /* 0x0000009000017945 */ /* 0x000fe20003800000 */
[----:B------:R-:W-:Y:S02]  /*e730*/  IADD3.X R15, R23, R159, R21, P3, !PT ;  /* 0x0000009f170f7210 */ /* 0x000fe40001ffe415 */
[----:B------:R-:W-:Y:S01]  /*e740*/  IADD3 R160, R21, R161, RZ ;  /* 0x000000a115a07210 */ /* 0x000fe20007ffe0ff */
[----:B--2---:R-:W-:-:S05]  /*e750*/  @!P0 IMAD R3, R3, R17, R2 ;  /* 0x0000001103038224 */ /* 0x004fca00078e0202 */
[----:B------:R0:W-:Y:S01]  /*e760*/  @!P0 STG.E.U8 desc[UR36][R10.64+0xf9], R3 ;  /* 0x0000f9030a008986 */ /* 0x0001e2000c101124 */
[----:B------:R-:W-:Y:S05]  /*e770*/  @P6 BRA `(.L_x_293) ;  /* 0x00000000000c6947 */ /* 0x000fea0003800000 */
[----:B------:R-:W0:Y:S02]  /*e780*/  LDG.E.U8 R16, desc[UR36][R14.64] ;  /* 0x000000240e107981 */ /* 0x000e24000c1e1100 */
[----:B0-----:R-:W-:-:S05]  /*e790*/  PRMT R3, R16, 0x8880, RZ ;  /* 0x0000888010037816 */ /* 0x001fca00000000ff */
[----:B------:R-:W-:-:S07]  /*e7a0*/  IMAD R2, R3, R18, RZ ;  /* 0x0000001203027224 */ /* 0x000fce00078e02ff */
.L_x_293:
[----:B------:R-:W-:Y:S05]  /*e7b0*/  BSYNC B1 ;  /* 0x0000000000017941 */ /* 0x000fea0003800000 */
.L_x_292:
[----:B------:R-:W-:Y:S01]  /*e7c0*/  ISETP.LT.OR P3, PT, R0, 0x2, !P2 ;  /* 0x000000020000780c */ /* 0x000fe20005761670 */
[----:B0-----:R-:W-:Y:S01]  /*e7d0*/  @!P6 IMAD R3, R24, R17, R2 ;  /* 0x000000111803e224 */ /* 0x001fe200078e0202 */
[----:B------:R-:W-:Y:S01]  /*e7e0*/  ISETP.GE.AND P0, PT, R154, 0x89, PT ;  /* 0x000000899a00780c */ /* 0x000fe20003f06270 */
[----:B------:R-:W-:Y:S01]  /*e7f0*/  BSSY B1, `(.L_x_294) ;  /* 0x000000b000017945 */ /* 0x000fe20003800000 */
[----:B------:R-:W-:Y:S02]  /*e800*/  IADD3.X R157, R153, R23, R160, P5, P4 ;  /* 0x00000017999d7210 */ /* 0x000fe40002fe84a0 */
[----:B------:R0:W-:Y:S01]  /*e810*/  @!P6 STG.E.U8 desc[UR36][R6.64], R3 ;  /* 0x000000030600e986 */ /* 0x0001e2000c101124 */
[C---:B------:R-:W-:Y:S02]  /*e820*/  ISETP.LT.OR P4, PT, R0.reuse, 0x1, !P0 ;  /* 0x000000010000780c */ /* 0x040fe40004781670 */
[C---:B------:R-:W-:Y:S02]  /*e830*/  ISETP.LT.OR P5, PT, R0.reuse, 0x2, !P0 ;  /* 0x000000020000780c */ /* 0x040fe400047a1670 */
[----:B------:R-:W-:-:S02]  /*e840*/  ISETP.LT.OR P6, PT, R0, 0x9, !P2 ;  /* 0x000000090000780c */ /* 0x000fc400057c1670 */
[----:B------:R-:W-:Y:S01]  /*e850*/  ISETP.LT.OR P1, PT, R0, 0xa, !P2 ;  /* 0x0000000a0000780c */ /* 0x000fe20005721670 */
[----:B------:R-:W-:-:S12]  /*e860*/  @P3 BRA `(.L_x_295) ;  /* 0x00000000000c3947 */ /* 0x000fd80003800000 */
[----:B------:R-:W0:Y:S02]  /*e870*/  LDG.E.U8 R16, desc[UR36][R14.64+0x1] ;  /* 0x000001240e107981 */ /* 0x000e24000c1e1100 */
[----:B0-----:R-:W-:-:S05]  /*e880*/  PRMT R3, R16, 0x8880, RZ ;  /* 0x0000888010037816 */ /* 0x001fca00000000ff */
[----:B------:R-:W-:-:S07]  /*e890*/  IMAD R2, R3, R18, RZ ;  /* 0x0000001203027224 */ /* 0x000fce00078e02ff */
.L_x_295:
[----:B------:R-:W-:Y:S05]  /*e8a0*/  BSYNC B1 ;  /* 0x0000000000017941 */ /* 0x000fea0003800000 */
.L_x_294:
[----:B------:R-:W-:Y:S01]  /*e8b0*/  @!P3 IMAD R25, R25, R17, R2 ;  /* 0x000000111919b224 */ /* 0x000fe200078e0202 */
[----:B------:R-:W-:Y:S04]  /*e8c0*/  BSSY B1, `(.L_x_296) ;  /* 0x0000006000017945 */ /* 0x000fe80003800000 */
[----:B------:R1:W-:Y:S01]  /*e8d0*/  @!P3 STG.E.U8 desc[UR36][R6.64+0x1], R25 ;  /* 0x000001190600b986 */ /* 0x0003e2000c101124 */
[----:B------:R-:W-:Y:S05]  /*e8e0*/  @P4 BRA `(.L_x_297) ;  /* 0x00000000000c4947 */ /* 0x000fea0003800000 */
[----:B------:R-:W0:Y:S02]  /*e8f0*/  LDG.E.U8 R16, desc[UR36][R156.64] ;  /* 0x000000249c107981 */ /* 0x000e24000c1e1100 */
[----:B0-----:R-:W-:-:S05]  /*e900*/  PRMT R3, R16, 0x8880, RZ ;  /* 0x0000888010037816 */ /* 0x001fca00000000ff */
[----:B------:R-:W-:-:S07]  /*e910*/  IMAD R2, R3, R18, RZ ;  /* 0x0000001203027224 */ /* 0x000fce00078e02ff */
.L_x_297:
[----:B------:R-:W-:Y:S05]  /*e920*/  BSYNC B1 ;  /* 0x0000000000017941 */ /* 0x000fea0003800000 */
.L_x_296:
[----:B0-----:R-:W-:Y:S01]  /*e930*/  @!P4 IMAD R3, R26, R17, R2 ;  /* 0x000000111a03c224 */ /* 0x001fe200078e0202 */
[----:B------:R-:W-:Y:S04]  /*e940*/  BSSY B1, `(.L_x_298) ;  /* 0x0000006000017945 */ /* 0x000fe80003800000 */
[----:B------:R0:W-:Y:S01]  /*e950*/  @!P4 STG.E.U8 desc[UR36][R8.64], R3 ;  /* 0x000000030800c986 */ /* 0x0001e2000c101124 */
[----:B------:R-:W-:Y:S05]  /*e960*/  @P5 BRA `(.L_x_299) ;  /* 0x00000000000c5947 */ /* 0x000fea0003800000 */
[----:B------:R-:W0:Y:S02]  /*e970*/  LDG.E.U8 R16, desc[UR36][R156.64+0x1] ;  /* 0x000001249c107981 */ /* 0x000e24000c1e1100 */
[----:B0-----:R-:W-:-:S05]  /*e980*/  PRMT R3, R16, 0x8880, RZ ;  /* 0x0000888010037816 */ /* 0x001fca00000000ff */
[----:B------:R-:W-:-:S07]  /*e990*/  IMAD R2, R3, R18, RZ ;  /* 0x0000001203027224 */ /* 0x000fce00078e02ff */
.L_x_299:
[----:B------:R-:W-:Y:S05]  /*e9a0*/  BSYNC B1 ;  /* 0x0000000000017941 */ /* 0x000fea0003800000 */
.L_x_298:
[----:B------:R-:W-:Y:S01]  /*e9b0*/  @!P5 IMAD R27, R27, R17, R2 ;  /* 0x000000111b1bd224 */ /* 0x000fe200078e0202 */
[----:B------:R-:W-:Y:S04]  /*e9c0*/  BSSY B1, `(.L_x_300) ;  /* 0x0000006000017945 */ /* 0x000fe80003800000 */
[----:B------:R2:W-:Y:S01]  /*e9d0*/  @!P5 STG.E.U8 desc[UR36][R8.64+0x1], R27 ;  /* 0x0000011b0800d986 */ /* 0x0005e2000c101124 */
[----:B------:R-:W-:Y:S05]  /*e9e0*/  @P6 BRA `(.L_x_301) ;  /* 0x00000000000c6947 */ /* 0x000fea0003800000 */
[----:B------:R-:W0:Y:S02]  /*e9f0*/  LDG.E.U8 R16, desc[UR36][R14.64+0x8] ;  /* 0x000008240e107981 */ /* 0x000e24000c1e1100 */
[----:B0-----:R-:W-:-:S05]  /*ea00*/  PRMT R3, R16, 0x8880, RZ ;  /* 0x0000888010037816 */ /* 0x001fca00000000ff */
[----:B------:R-:W-:-:S07]  /*ea10*/  IMAD R2, R3, R18, RZ ;  /* 0x0000001203027224 */ /* 0x000fce00078e02ff */
.L_x_301:
[----:B------:R-:W-:Y:S05]  /*ea20*/  BSYNC B1 ;  /* 0x0000000000017941 */ /* 0x000fea0003800000 */
.L_x_300:
[----:B0-----:R-:W-:Y:S01]  /*ea30*/  @!P6 IMAD R3, R28, R17, R2 ;  /* 0x000000111c03e224 */ /* 0x001fe200078e0202 */
[----:B------:R-:W-:Y:S04]  /*ea40*/  BSSY B1, `(.L_x_302) ;  /* 0x0000006000017945 */ /* 0x000fe80003800000 */
[----:B------:R0:W-:Y:S01]  /*ea50*/  @!P6 STG.E.U8 desc[UR36][R6.64+0x8], R3 ;  /* 0x000008030600e986 */ /* 0x0001e2000c101124 */
[----:B------:R-:W-:Y:S05]  /*ea60*/  @P1 BRA `(.L_x_303) ;  /* 0x00000000000c1947 */ /* 0x000fea0003800000 */
[----:B------:R-:W0:Y:S02]  /*ea70*/  LDG.E.U8 R16, desc[UR36][R14.64+0x9] ;  /* 0x000009240e107981 */ /* 0x000e24000c1e1100 */
[----:B0-----:R-:W-:-:S05]  /*ea80*/  PRMT R3, R16, 0x8880, RZ ;  /* 0x0000888010037816 */ /* 0x001fca00000000ff */
[----:B------:R-:W-:-:S07]  /*ea90*/  IMAD R2, R3, R18, RZ ;  /* 0x0000001203027224 */ /* 0x000fce00078e02ff */
.L_x_303:
[----:B------:R-:W-:Y:S05]  /*eaa0*/  BSYNC B1 ;  /* 0x0000000000017941 */ /* 0x000fea0003800000 */
.L_x_302:
[C---:B------:R-:W-:Y:S01]  /*eab0*/  ISETP.LT.OR P4, PT, R0.reuse, 0x9, !P0 ;  /* 0x000000090000780c */ /* 0x040fe20004781670 */
[----:B------:R-:W-:Y:S01]  /*eac0*/  @!P1 IMAD R29, R29, R17, R2 ;  /* 0x000000111d1d9224 */ /* 0x000fe200078e0202 */
[----:B------:R-:W-:Y:S01]  /*ead0*/  BSSY B1, `(.L_x_304) ;  /* 0x000000a000017945 */ /* 0x000fe20003800000 */
[C---:B------:R-:W-:Y:S02]  /*eae0*/  ISETP.LT.OR P3, PT, R0.reuse, 0xa, !P0 ;  /* 0x0000000a0000780c */ /* 0x040fe40004761670 */
[C---:B------:R-:W-:Y:S01]  /*eaf0*/  ISETP.LT.OR P5, PT, R0.reuse, 0x11, !P2 ;  /* 0x000000110000780c */ /* 0x040fe200057a1670 */
[----:B------:R3:W-:Y:S01]  /*eb00*/  @!P1 STG.E.U8 desc[UR36][R6.64+0x9], R29 ;  /* 0x0000091d06009986 */ /* 0x0007e2000c101124 */
[C---:B------:R-:W-:Y:S02]  /*eb10*/  ISETP.LT.OR P6, PT, R0.reuse, 0x12, !P2 ;  /* 0x000000120000780c */ /* 0x040fe400057c1670 */
[----:B------:R-:W-:-:S04]  /*eb20*/  ISETP.LT.OR P1, PT, R0, 0x11, !P0 ;  /* 0x000000110000780c */ /* 0x000fc80004721670 */
[----:B------:R-:W-:Y:S09]  /*eb30*/  @P4 BRA `(.L_x_305) ;  /* 0x00000000000c4947 */ /* 0x000ff20003800000 */
[----:B------:R-:W0:Y:S02]  /*eb40*/  LDG.E.U8 R16, desc[UR36][R156.64+0x8] ;  /* 0x000008249c107981 */ /* 0x000e24000c1e1100 */
[----:B0-----:R-:W-:-:S05]  /*eb50*/  PRMT R3, R16, 0x8880, RZ ;  /* 0x0000888010037816 */ /* 0x001fca00000000ff */
[----:B------:R-:W-:-:S07]  /*eb60*/  IMAD R2, R3, R18, RZ ;  /* 0x0000001203027224 */ /* 0x000fce00078e02ff */
.L_x_305:
[----:B------:R-:W-:Y:S05]  /*eb70*/  BSYNC B1 ;  /* 0x0000000000017941 */ /* 0x000fea0003800000 */
.L_x_304:
[----:B0-----:R-:W-:Y:S01]  /*eb80*/  @!P4 IMAD R3, R30, R17, R2 ;  /* 0x000000111e03c224 */ /* 0x001fe200078e0202 */
[----:B------:R-:W-:Y:S04]  /*eb90*/  BSSY B1, `(.L_x_306) ;  /* 0x0000006000017945 */ /* 0x000fe80003800000 */
[----:B------:R0:W-:Y:S01]  /*eba0*/  @!P4 STG.E.U8 desc[UR36][R8.64+0x8], R3 ;  /* 0x000008030800c986 */ /* 0x0001e2000c101124 */
[----:B------:R-:W-:Y:S05]  /*ebb0*/  @P3 BRA `(.L_x_307) ;  /* 0x00000000000c3947 */ /* 0x000fea0003800000 */
[----:B------:R-:W0:Y:S02]  /*ebc0*/  LDG.E.U8 R16, desc[UR36][R156.64+0x9] ;  /* 0x000009249c107981 */ /* 0x000e24000c1e1100 */
[----:B0-----:R-:W-:-:S05]  /*ebd0*/  PRMT R3, R16, 0x8880, RZ ;  /* 0x0000888010037816 */ /* 0x001fca00000000ff */
[----:B------:R-:W-:-:S07]  /*ebe0*/  IMAD R2, R3, R18, RZ ;  /* 0x0000001203027224 */ /* 0x000fce00078e02ff */
.L_x_307:
[----:B------:R-:W-:Y:S05]  /*ebf0*/  BSYNC B1 ;  /* 0x0000000000017941 */ /* 0x000fea0003800000 */
.L_x_306:
[----:B------:R-:W-:Y:S01]  /*ec00*/  @!P3 IMAD R31, R31, R17, R2 ;  /* 0x000000111f1fb224 */ /* 0x000fe200078e0202 */
[----:B------:R-:W-:Y:S04]  /*ec10*/  BSSY B1, `(.L_x_308) ;  /* 0x0000006000017945 */ /* 0x000fe80003800000 */
[----:B------:R4:W-:Y:S01]  /*ec20*/  @!P3 STG.E.U8 desc[UR36][R8.64+0x9], R31 ;  /* 0x0000091f0800b986 */ /* 0x0009e2000c101124 */
[----:B------:R-:W-:Y:S05]  /*ec30*/  @P5 BRA `(.L_x_309) ;  /* 0x00000000000c5947 */ /* 0x000fea0003800000 */
[----:B------:R-:W0:Y:S02]  /*ec40*/  LDG.E.U8 R16, desc[UR36][R14.64+0x10] ;  /* 0x000010240e107981 */ /* 0x000e24000c1e1100 */
[----:B0-----:R-:W-:-:S05]  /*ec50*/  PRMT R3, R16, 0x8880, RZ ;  /* 0x0000888010037816 */ /* 0x001fca00000000ff */
[----:B------:R-:W-:-:S07]  /*ec60*/  IMAD R2, R3, R18, RZ ;  /* 0x0000001203027224 */ /* 0x000fce00078e02ff */
.L_x_309:
[----:B------:R-:W-:Y:S05]  /*ec70*/  BSYNC B1 ;  /* 0x0000000000017941 */ /* 0x000fea0003800000 */
.L_x_308:
[----:B0-----:R-:W-:Y:S01]  /*ec80*/  @!P5 IMAD R3, R32, R17, R2 ;  /* 0x000000112003d224 */ /* 0x001fe200078e0202 */
[----:B------:R-:W-:Y:S04]  /*ec90*/  BSSY B1, `(.L_x_310) ;  /* 0x0000006000017945 */ /* 0x000fe80003800000 */
[----:B------:R0:W-:Y:S01]  /*eca0*/  @!P5 STG.E.U8 desc[UR36][R6.64+0x10], R3 ;  /* 0x000010030600d986 */ /* 0x0001e2000c101124 */
[----:B------:R-:W-:Y:S05]  /*ecb0*/  @P6 BRA `(.L_x_311) ;  /* 0x00000000000c6947 */ /* 0x000fea0003800000 */
[----:B------:R-:W0:Y:S02]  /*ecc0*/  LDG.E.U8 R16, desc[UR36][R14.64+0x11] ;  /* 0x000011240e107981 */ /* 0x000e24000c1e1100 */
[----:B0-----:R-:W-:-:S05]  /*ecd0*/  PRMT R3, R16, 0x8880, RZ ;  /* 0x0000888010037816 */ /* 0x001fca00000000ff */
[----:B------:R-:W-:-:S07]  /*ece0*/  IMAD R2, R3, R18, RZ ;  /* 0x0000001203027224 */ /* 0x000fce00078e02ff */
.L_x_311:
[----:B------:R-:W-:Y:S05]  /*ecf0*/  BSYNC B1 ;  /* 0x0000000000017941 */ /* 0x000fea0003800000 */
.L_x_310:
[----:B------:R-:W-:Y:S01]  /*ed00*/  @!P6 IMAD R33, R33, R17, R2 ;  /* 0x000000112121e224 */ /* 0x000fe200078e0202 */
[----:B------:R-:W-:Y:S04]  /*ed10*/  BSSY B1, `(.L_x_312) ;  /* 0x0000006000017945 */ /* 0x000fe80003800000 */
[----:B------:R0:W-:Y:S01]  /*ed20*/  @!P6 STG.E.U8 desc[UR36][R6.64+0x11], R33 ;  /* 0x000011210600e986 */ /* 0x0001e2000c101124 */
[----:B------:R-:W-:Y:S05]  /*ed30*/  @P1 BRA `(.L_x_313) ;  /* 0x00000000000c1947 */ /* 0x000fea0003800000 */
[----:B------:R-:W0:Y:S02]  /*ed40*/  LDG.E.U8 R16, desc[UR36][R156.64+0x10] ;  /* 0x000010249c107981 */ /* 0x000e24000c1e1100 */
[----:B0-----:R-:W-:-:S05]  /*ed50*/  PRMT R3, R16, 0x8880, RZ ;  /* 0x0000888010037816 */ /* 0x001fca00000000ff */
[----:B------:R-:W-:-:S07]  /*ed60*/  IMAD R2, R3, R18, RZ ;  /* 0x0000001203027224 */ /* 0x000fce00078e02ff */
.L_x_313:
[----:B------:R-:W-:Y:S05]  /*ed70*/  BSYNC B1 ;  /* 0x0000000000017941 */ /* 0x000fea0003800000 */
.L_x_312:
[----:B------:R-:W-:Y:S01]  /*ed80*/  ISETP.LT.OR P4, PT, R0, 0x12, !P0 ;  /* 0x000000120000780c */ /* 0x000fe20004781670 */
[----:B0-----:R-:W-:Y:S01]  /*ed90*/  @!P1 IMAD R3, R34, R17, R2 ;  /* 0x0000001122039224 */ /* 0x001fe200078e0202 */
        /* <DEDUP_REMOVED lines=10> */
.L_x_315:
[----:B------:R-:W-:Y:S05]  /*ee40*/  BSYNC B1 ;  /* 0x0000000000017941 */ /* 0x000fea0003800000 */
.L_x_314:
[----:B------:R-:W-:Y:S01]  /*ee50*/  @!P4 IMAD R35, R35, R17, R2 ;  /* 0x000000112323c224 */ /* 0x000fe200078e0202 */
[----:B------:R-:W-:Y:S04]  /*ee60*/  BSSY B1, `(.L_x_316) ;  /* 0x0000006000017945 */ /* 0x000fe80003800000 */
[----:B------:R0:W-:Y:S01]  /*ee70*/  @!P4 STG.E.U8 desc[UR36][R8.64+0x11], R35 ;  /* 0x000011230800c986 */ /* 0x0001e2000c101124 */
[----:B------:R-:W-:Y:S05]  /*ee80*/  @P3 BRA `(.L_x_317) ;  /* 0x00000000000c3947 */ /* 0x000fea0003800000 */
[----:B------:R-:W0:Y:S02]  /*ee90*/  LDG.E.U8 R16, desc[UR36][R14.64+0x18] ;  /* 0x000018240e107981 */ /* 0x000e24000c1e1100 */
[----:B0-----:R-:W-:-:S05]  /*eea0*/  PRMT R3, R16, 0x8880, RZ ;  /* 0x0000888010037816 */ /* 0x001fca00000000ff */
[----:B------:R-:W-:-:S07]  /*eeb0*/  IMAD R2, R3, R18, RZ ;  /* 0x0000001203027224 */ /* 0x000fce00078e02ff */
.L_x_317:
[----:B------:R-:W-:Y:S05]  /*eec0*/  BSYNC B1 ;  /* 0x0000000000017941 */ /* 0x000fea0003800000 */
.L_x_316:
[----:B0-----:R-:W-:Y:S01]  /*eed0*/  @!P3 IMAD R3, R36, R17, R2 ;  /* 0x000000112403b224 */ /* 0x001fe200078e0202 */
[----:B------:R-:W-:Y:S04]  /*eee0*/  BSSY B1, `(.L_x_318) ;  /* 0x0000006000017945 */ /* 0x000fe80003800000 */
[----:B------:R0:W-:Y:S01]  /*eef0*/  @!P3 STG.E.U8 desc[UR36][R6.64+0x18], R3 ;  /* 0x000018030600b986 */ /* 0x0001e2000c101124 */
[----:B------:R-:W-:Y:S05]  /*ef00*/  @P5 BRA `(.L_x_319) ;  /* 0x00000000000c5947 */ /* 0x000fea0003800000 */
[----:B------:R-:W0:Y:S02]  /*ef10*/  LDG.E.U8 R16, desc[UR36][R14.64+0x19] ;  /* 0x000019240e107981 */ /* 0x000e24000c1e1100 */
[----:B0-----:R-:W-:-:S05]  /*ef20*/  PRMT R3, R16, 0x8880, RZ ;  /* 0x0000888010037816 */ /* 0x001fca00000000ff */
[----:B------:R-:W-:-:S07]  /*ef30*/  IMAD R2, R3, R18, RZ ;  /* 0x0000001203027224 */ /* 0x000fce00078e02ff */
.L_x_319:
[----:B------:R-:W-:Y:S05]  /*ef40*/  BSYNC B1 ;  /* 0x0000000000017941 */ /* 0x000fea0003800000 */
.L_x_318:
[----:B------:R-:W-:Y:S01]  /*ef50*/  @!P5 IMAD R37, R37, R17, R2 ;  /* 0x000000112525d224 */ /* 0x000fe200078e0202 */
[----:B------:R-:W-:Y:S04]  /*ef60*/  BSSY B1, `(.L_x_320) ;  /* 0x0000006000017945 */ /* 0x000fe80003800000 */
[----:B------:R0:W-:Y:S01]  /*ef70*/  @!P5 STG.E.U8 desc[UR36][R6.64+0x19], R37 ;  /* 0x000019250600d986 */ /* 0x0001e2000c101124 */
[----:B------:R-:W-:Y:S05]  /*ef80*/  @P6 BRA `(.L_x_321) ;  /* 0x00000000000c6947 */ /* 0x000fea0003800000 */
[----:B------:R-:W0:Y:S02]  /*ef90*/  LDG.E.U8 R16, desc[UR36][R156.64+0x18] ;  /* 0x000018249c107981 */ /* 0x000e24000c1e1100 */
[----:B0-----:R-:W-:-:S05]  /*efa0*/  PRMT R3, R16, 0x8880, RZ ;  /* 0x0000888010037816 */ /* 0x001fca00000000ff */
[----:B------:R-:W-:-:S07]  /*efb0*/  IMAD R2, R3, R18, RZ ;  /* 0x0000001203027224 */ /* 0x000fce00078e02ff */
.L_x_321:
[----:B------:R-:W-:Y:S05]  /*efc0*/  BSYNC B1 ;  /* 0x0000000000017941 */ /* 0x000fea0003800000 */
.L_x_320:
[----:B0-----:R-:W-:Y:S01]  /*efd0*/  @!P6 IMAD R3, R38, R17, R2 ;  /* 0x000000112603e224 */ /* 0x001fe200078e0202 */
[----:B------:R-:W-:Y:S04]  /*efe0*/  BSSY B1, `(.L_x_322) ;  /* 0x0000006000017945 */ /* 0x000fe80003800000 */
[----:B------:R0:W-:Y:S01]  /*eff0*/  @!P6 STG.E.U8 desc[UR36][R8.64+0x18], R3 ;  /* 0x000018030800e986 */ /* 0x0001e2000c101124 */
[----:B------:R-:W-:Y:S05]  /*f000*/  @P1 BRA `(.L_x_323) ;  /* 0x00000000000c1947 */ /* 0x000fea0003800000 */
[----:B------:R-:W0:Y:S02]  /*f010*/  LDG.E.U8 R16, desc[UR36][R156.64+0x19] ;  /* 0x000019249c107981 */ /* 0x000e24000c1e1100 */
[----:B0-----:R-:W-:-:S05]  /*f020*/  PRMT R3, R16, 0x8880, RZ ;  /* 0x0000888010037816 */ /* 0x001fca00000000ff */
[----:B------:R-:W-:-:S07]  /*f030*/  IMAD R2, R3, R18, RZ ;  /* 0x0000001203027224 */ /* 0x000fce00078e02ff */
.L_x_323:
[----:B------:R-:W-:Y:S05]  /*f040*/  BSYNC B1 ;  /* 0x0000000000017941 */ /* 0x000fea0003800000 */
.L_x_322:
        /* <DEDUP_REMOVED lines=12> */
.L_x_325:
[----:B------:R-:W-:Y:S05]  /*f110*/  BSYNC B1 ;  /* 0x0000000000017941 */ /* 0x000fea0003800000 */
.L_x_324:
[----:B0-----:R-:W-:Y:S01]  /*f120*/  @!P4 IMAD R3, R40, R17, R2 ;  /* 0x000000112803c224 */ /* 0x001fe200078e0202 */
[----:B------:R-:W-:Y:S04]  /*f130*/  BSSY B1, `(.L_x_326) ;  /* 0x0000006000017945 */ /* 0x000fe80003800000 */
[----:B------:R0:W-:Y:S01]  /*f140*/  @!P4 STG.E.U8 desc[UR36][R6.64+0x20], R3 ;  /* 0x000020030600c986 */ /* 0x0001e2000c101124 */
[----:B------:R-:W-:Y:S05]  /*f150*/  @P3 BRA `(.L_x_327) ;  /* 0x00000000000c3947 */ /* 0x000fea0003800000 */
[----:B------:R-:W0:Y:S02]  /*f160*/  LDG.E.U8 R16, desc[UR36][R14.64+0x21] ;  /* 0x000021240e107981 */ /* 0x000e24000c1e1100 */
[----:B0-----:R-:W-:-:S05]  /*f170*/  PRMT R3, R16, 0x8880, RZ ;  /* 0x0000888010037816 */ /* 0x001fca00000000ff */
[----:B------:R-:W-:-:S07]  /*f180*/  IMAD R2, R3, R18, RZ ;  /* 0x0000001203027224 */ /* 0x000fce00078e02ff */
.L_x_327:
[----:B------:R-:W-:Y:S05]  /*f190*/  BSYNC B1 ;  /* 0x0000000000017941 */ /* 0x000fea0003800000 */
.L_x_326:
[----:B------:R-:W-:Y:S01]  /*f1a0*/  @!P3 IMAD R41, R41, R17, R2 ;  /* 0x000000112929b224 */ /* 0x000fe200078e0202 */
[----:B------:R-:W-:Y:S04]  /*f1b0*/  BSSY B1, `(.L_x_328) ;  /* 0x0000006000017945 */ /* 0x000fe80003800000 */
[----:B------:R0:W-:Y:S01]  /*f1c0*/  @!P3 STG.E.U8 desc[UR36][R6.64+0x21], R41 ;  /* 0x000021290600b986 */ /* 0x0001e2000c101124 */
[----:B------:R-:W-:Y:S05]  /*f1d0*/  @P5 BRA `(.L_x_329) ;  /* 0x00000000000c5947 */ /* 0x000fea0003800000 */
[----:B------:R-:W0:Y:S02]  /*f1e0*/  LDG.E.U8 R16, desc[UR36][R156.64+0x20] ;  /* 0x000020249c107981 */ /* 0x000e24000c1e1100 */
[----:B0-----:R-:W-:-:S05]  /*f1f0*/  PRMT R3, R16, 0x8880, RZ ;  /* 0x0000888010037816 */ /* 0x001fca00000000ff */
[----:B------:R-:W-:-:S07]  /*f200*/  IMAD R2, R3, R18, RZ ;  /* 0x0000001203027224 */ /* 0x000fce00078e02ff */
.L_x_329:
[----:B------:R-:W-:Y:S05]  /*f210*/  BSYNC B1 ;  /* 0x0000000000017941 */ /* 0x000fea0003800000 */
.L_x_328:
[----:B0-----:R-:W-:Y:S01]  /*f220*/  @!P5 IMAD R3, R42, R17, R2 ;  /* 0x000000112a03d224 */ /* 0x001fe200078e0202 */
[----:B------:R-:W-:Y:S04]  /*f230*/  BSSY B1, `(.L_x_330) ;  /* 0x0000006000017945 */ /* 0x000fe80003800000 */
[----:B------:R0:W-:Y:S01]  /*f240*/  @!P5 STG.E.U8 desc[UR36][R8.64+0x20], R3 ;  /* 0x000020030800d986 */ /* 0x0001e2000c101124 */
[----:B------:R-:W-:Y:S05]  /*f250*/  @P6 BRA `(.L_x_331) ;  /* 0x00000000000c6947 */ /* 0x000fea0003800000 */
[----:B------:R-:W0:Y:S02]  /*f260*/  LDG.E.U8 R16, desc[UR36][R156.64+0x21] ;  /* 0x000021249c107981 */ /* 0x000e24000c1e1100 */
[----:B0-----:R-:W-:-:S05]  /*f270*/  PRMT R3, R16, 0x8880, RZ ;  /* 0x0000888010037816 */ /* 0x001fca00000000ff */
[----:B------:R-:W-:-:S07]  /*f280*/  IMAD R2, R3, R18, RZ ;  /* 0x0000001203027224 */ /* 0x000fce00078e02ff */
.L_x_331:
[----:B------:R-:W-:Y:S05]  /*f290*/  BSYNC B1 ;  /* 0x0000000000017941 */ /* 0x000fea0003800000 */
.L_x_330:
[----:B------:R-:W-:Y:S01]  /*f2a0*/  @!P6 IMAD R43, R43, R17, R2 ;  /* 0x000000112b2be224 */ /* 0x000fe200078e0202 */
[----:B------:R-:W-:Y:S04]  /*f2b0*/  BSSY B1, `(.L_x_332) ;  /* 0x0000006000017945 */ /* 0x000fe80003800000 */
[----:B------:R0:W-:Y:S01]  /*f2c0*/  @!P6 STG.E.U8 desc[UR36][R8.64+0x21], R43 ;  /* 0x0000212b0800e986 */ /* 0x0001e2000c101124 */
[----:B------:R-:W-:Y:S05]  /*f2d0*/  @P1 BRA `(.L_x_333) ;  /* 0x00000000000c1947 */ /* 0x000fea0003800000 */
[----:B------:R-:W0:Y:S02]  /*f2e0*/  LDG.E.U8 R16, desc[UR36][R14.64+0x28] ;  /* 0x000028240e107981 */ /* 0x000e24000c1e1100 */
[----:B0-----:R-:W-:-:S05]  /*f2f0*/  PRMT R3, R16, 0x8880, RZ ;  /* 0x0000888010037816 */ /* 0x001fca00000000ff */
[----:B------:R-:W-:-:S07]  /*f300*/  IMAD R2, R3, R18, RZ ;  /* 0x0000001203027224 */ /* 0x000fce00078e02ff */
.L_x_333:
[----:B------:R-:W-:Y:S05]  /*f310*/  BSYNC B1 ;  /* 0x0000000000017941 */ /* 0x000fea0003800000 */
.L_x_332:
        /* <DEDUP_REMOVED lines=12> */
.L_x_335:
[----:B------:R-:W-:Y:S05]  /*f3e0*/  BSYNC B1 ;  /* 0x0000000000017941 */ /* 0x000fea0003800000 */
.L_x_334:
[----:B------:R-:W-:Y:S01]  /*f3f0*/  @!P4 IMAD R45, R45, R17, R2 ;  /* 0x000000112d2dc224 */ /* 0x000fe200078e0202 */
[----:B------:R-:W-:Y:S04]  /*f400*/  BSSY B1, `(.L_x_336) ;  /* 0x0000006000017945 */ /* 0x000fe80003800000 */
[----:B------:R0:W-:Y:S01]  /*f410*/  @!P4 STG.E.U8 desc[UR36][R6.64+0x29], R45 ;  /* 0x0000292d0600c986 */ /* 0x0001e2000c101124 */
[----:B------:R-:W-:Y:S05]  /*f420*/  @P3 BRA `(.L_x_337) ;  /* 0x00000000000c3947 */ /* 0x000fea0003800000 */
[----:B------:R-:W0:Y:S02]  /*f430*/  LDG.E.U8 R16, desc[UR36][R156.64+0x28] ;  /* 0x000028249c107981 */ /* 0x000e24000c1e1100 */
[----:B0-----:R-:W-:-:S05]  /*f440*/  PRMT R3, R16, 0x8880, RZ ;  /* 0x0000888010037816 */ /* 0x001fca00000000ff */
[----:B------:R-:W-:-:S07]  /*f450*/  IMAD R2, R3, R18, RZ ;  /* 0x0000001203027224 */ /* 0x000fce00078e02ff */
.L_x_337:
[----:B------:R-:W-:Y:S05]  /*f460*/  BSYNC B1 ;  /* 0x0000000000017941 */ /* 0x000fea0003800000 */
.L_x_336:
[----:B0-----:R-:W-:Y:S01]  /*f470*/  @!P3 IMAD R3, R46, R17, R2 ;  /* 0x000000112e03b224 */ /* 0x001fe200078e0202 */
[----:B------:R-:W-:Y:S04]  /*f480*/  BSSY B1, `(.L_x_338) ;  /* 0x0000006000017945 */ /* 0x000fe80003800000 */
[----:B------:R0:W-:Y:S01]  /*f490*/  @!P3 STG.E.U8 desc[UR36][R8.64+0x28], R3 ;  /* 0x000028030800b986 */ /* 0x0001e2000c101124 */
[----:B------:R-:W-:Y:S05]  /*f4a0*/  @P5 BRA `(.L_x_339) ;  /* 0x00000000000c5947 */ /* 0x000fea0003800000 */
[----:B------:R-:W0:Y:S02]  /*f4b0*/  LDG.E.U8 R16, desc[UR36][R156.64+0x29] ;  /* 0x000029249c107981 */ /* 0x000e24000c1e1100 */
[----:B0-----:R-:W-:-:S05]  /*f4c0*/  PRMT R3, R16, 0x8880, RZ ;  /* 0x0000888010037816 */ /* 0x001fca00000000ff */
[----:B------:R-:W-:-:S07]  /*f4d0*/  IMAD R2, R3, R18, RZ ;  /* 0x0000001203027224 */ /* 0x000fce00078e02ff */
.L_x_339:
[----:B------:R-:W-:Y:S05]  /*f4e0*/  BSYNC B1 ;  /* 0x0000000000017941 */ /* 0x000fea0003800000 */
.L_x_338:
[----:B------:R-:W-:Y:S01]  /*f4f0*/  @!P5 IMAD R47, R47, R17, R2 ;  /* 0x000000112f2fd224 */ /* 0x000fe200078e0202 */
[----:B------:R-:W-:Y:S04]  /*f500*/  BSSY B1, `(.L_x_340) ;  /* 0x0000006000017945 */ /* 0x000fe80003800000 */
[----:B------:R0:W-:Y:S01]  /*f510*/  @!P5 STG.E.U8 desc[UR36][R8.64+0x29], R47 ;  /* 0x0000292f0800d986 */ /* 0x0001e2000c101124 */
[----:B------:R-:W-:Y:S05]  /*f520*/  @P6 BRA `(.L_x_341) ;  /* 0x00000000000c6947 */ /* 0x000fea0003800000 */
[----:B------:R-:W0:Y:S02]  /*f530*/  LDG.E.U8 R16, desc[UR36][R14.64+0x30] ;  /* 0x000030240e107981 */ /* 0x000e24000c1e1100 */
[----:B0-----:R-:W-:-:S05]  /*f540*/  PRMT R3, R16, 0x8880, RZ ;  /* 0x0000888010037816 */ /* 0x001fca00000000ff */
[----:B------:R-:W-:-:S07]  /*f550*/  IMAD R2, R3, R18, RZ ;  /* 0x0000001203027224 */ /* 0x000fce00078e02ff */
.L_x_341:
[----:B------:R-:W-:Y:S05]  /*f560*/  BSYNC B1 ;  /* 0x0000000000017941 */ /* 0x000fea0003800000 */
.L_x_340:
[----:B0-----:R-:W-:Y:S01]  /*f570*/  @!P6 IMAD R3, R48, R17, R2 ;  /* 0x000000113003e224 */ /* 0x001fe200078e0202 */
[----:B------:R-:W-:Y:S04]  /*f580*/  BSSY B1, `(.L_x_342) ;  /* 0x0000006000017945 */ /* 0x000fe80003800000 */
[----:B------:R0:W-:Y:S01]  /*f590*/  @!P6 STG.E.U8 desc[UR36][R6.64+0x30], R3 ;  /* 0x000030030600e986 */ /* 0x0001e2000c101124 */
[----:B------:R-:W-:Y:S05]  /*f5a0*/  @P1 BRA `(.L_x_343) ;  /* 0x00000000000c1947 */ /* 0x000fea0003800000 */
[----:B------:R-:W0:Y:S02]  /*f5b0*/  LDG.E.U8 R16, desc[UR36][R14.64+0x31] ;  /* 0x000031240e107981 */ /* 0x000e24000c1e1100 */
[----:B0-----:R-:W-:-:S05]  /*f5c0*/  PRMT R3, R16, 0x8880, RZ ;  /* 0x0000888010037816 */ /* 0x001fca00000000ff */
[----:B------:R-:W-:-:S07]  /*f5d0*/  IMAD R2, R3, R18, RZ ;  /* 0x0000001203027224 */ /* 0x000fce00078e02ff */
.L_x_343:
[----:B------:R-:W-:Y:S05]  /*f5e0*/  BSYNC B1 ;  /* 0x0000000000017941 */ /* 0x000fea0003800000 */
.L_x_342:
        /* <DEDUP_REMOVED lines=12> */
.L_x_345:
[----:B------:R-:W-:Y:S05]  /*f6b0*/  BSYNC B1 ;  /* 0x0000000000017941 */ /* 0x000fea0003800000 */
.L_x_344:
[----:B0-----:R-:W-:Y:S01]  /*f6c0*/  @!P4 IMAD R3, R50, R17, R2 ;  /* 0x000000113203c224 */ /* 0x001fe200078e0202 */
[----:B------:R-:W-:Y:S04]  /*f6d0*/  BSSY B1, `(.L_x_346) ;  /* 0x0000006000017945 */ /* 0x000fe80003800000 */
[----:B------:R0:W-:Y:S01]  /*f6e0*/  @!P4 STG.E.U8 desc[UR36][R8.64+0x30], R3 ;  /* 0x000030030800c986 */ /* 0x0001e2000c101124 */
[----:B------:R-:W-:Y:S05]  /*f6f0*/  @P3 BRA `(.L_x_347) ;  /* 0x00000000000c3947 */ /* 0x000fea0003800000 */
[----:B------:R-:W0:Y:S02]  /*f700*/  LDG.E.U8 R16, desc[UR36][R156.64+0x31] ;  /* 0x000031249c107981 */ /* 0x000e24000c1e1100 */
[----:B0-----:R-:W-:-:S05]  /*f710*/  PRMT R3, R16, 0x8880, RZ ;  /* 0x0000888010037816 */ /* 0x001fca00000000ff */
[----:B------:R-:W-:-:S07]  /*f720*/  IMAD R2, R3, R18, RZ ;  /* 0x0000001203027224 */ /* 0x000fce00078e02ff */
.L_x_347:
[----:B------:R-:W-:Y:S05]  /*f730*/  BSYNC B1 ;  /* 0x0000000000017941 */ /* 0x000fea0003800000 */
.L_x_346:
[----:B------:R-:W-:Y:S01]  /*f740*/  @!P3 IMAD R51, R51, R17, R2 ;  /* 0x000000113333b224 */ /* 0x000fe200078e0202 */
[----:B------:R-:W-:Y:S04]  /*f750*/  BSSY B1, `(.L_x_348) ;  /* 0x0000006000017945 */ /* 0x000fe80003800000 */
[----:B------:R0:W-:Y:S01]  /*f760*/  @!P3 STG.E.U8 desc[UR36][R8.64+0x31], R51 ;  /* 0x000031330800b986 */ /* 0x0001e2000c101124 */
[----:B------:R-:W-:Y:S05]  /*f770*/  @P5 BRA `(.L_x_349) ;  /* 0x00000000000c5947 */ /* 0x000fea0003800000 */
[----:B------:R-:W0:Y:S02]  /*f780*/  LDG.E.U8 R16, desc[UR36][R14.64+0x38] ;  /* 0x000038240e107981 */ /* 0x000e24000c1e1100 */
[----:B0-----:R-:W-:-:S05]  /*f790*/  PRMT R3, R16, 0x8880, RZ ;  /* 0x0000888010037816 */ /* 0x001fca00000000ff */
[----:B------:R-:W-:-:S07]  /*f7a0*/  IMAD R2, R3, R18, RZ ;  /* 0x0000001203027224 */ /* 0x000fce00078e02ff */
.L_x_349:
[----:B------:R-:W-:Y:S05]  /*f7b0*/  BSYNC B1 ;  /* 0x0000000000017941 */ /* 0x000fea0003800000 */
.L_x_348:
[----:B0-----:R-:W-:Y:S01]  /*f7c0*/  @!P5 IMAD R3, R52, R17, R2 ;  /* 0x000000113403d224 */ /* 0x001fe200078e0202 */
[----:B------:R-:W-:Y:S04]  /*f7d0*/  BSSY B1, `(.L_x_350) ;  /* 0x0000006000017945 */ /* 0x000fe80003800000 */
[----:B------:R0:W-:Y:S01]  /*f7e0*/  @!P5 STG.E.U8 desc[UR36][R6.64+0x38], R3 ;  /* 0x000038030600d986 */ /* 0x0001e2000c101124 */
[----:B------:R-:W-:Y:S05]  /*f7f0*/  @P6 BRA `(.L_x_351) ;  /* 0x00000000000c6947 */ /* 0x000fea0003800000 */
[----:B------:R-:W0:Y:S02]  /*f800*/  LDG.E.U8 R16, desc[UR36][R14.64+0x39] ;  /* 0x000039240e107981 */ /* 0x000e24000c1e1100 */
[----:B0-----:R-:W-:-:S05]  /*f810*/  PRMT R3, R16, 0x8880, RZ ;  /* 0x0000888010037816 */ /* 0x001fca00000000ff */
[----:B------:R-:W-:-:S07]  /*f820*/  IMAD R2, R3, R18, RZ ;  /* 0x0000001203027224 */ /* 0x000fce00078e02ff */
.L_x_351:
[----:B------:R-:W-:Y:S05]  /*f830*/  BSYNC B1 ;  /* 0x0000000000017941 */ /* 0x000fea0003800000 */
.L_x_350:
[----:B------:R-:W-:Y:S01]  /*f840*/  @!P6 IMAD R53, R53, R17, R2 ;  /* 0x000000113535e224 */ /* 0x000fe200078e0202 */
[----:B------:R-:W-:Y:S04]  /*f850*/  BSSY B1, `(.L_x_352) ;  /* 0x0000006000017945 */ /* 0x000fe80003800000 */
[----:B------:R0:W-:Y:S01]  /*f860*/  @!P6 STG.E.U8 desc[UR36][R6.64+0x39], R53 ;  /* 0x000039350600e986 */ /* 0x0001e2000c101124 */
[----:B------:R-:W-:Y:S05]  /*f870*/  @P1 BRA `(.L_x_353) ;  /* 0x00000000000c1947 */ /* 0x000fea0003800000 */
[----:B------:R-:W0:Y:S02]  /*f880*/  LDG.E.U8 R16, desc[UR36][R156.64+0x38] ;  /* 0x000038249c107981 */ /* 0x000e24000c1e1100 */
[----:B0-----:R-:W-:-:S05]  /*f890*/  PRMT R3, R16, 0x8880, RZ ;  /* 0x0000888010037816 */ /* 0x001fca00000000ff */
[----:B------:R-:W-:-:S07]  /*f8a0*/  IMAD R2, R3, R18, RZ ;  /* 0x0000001203027224 */ /* 0x000fce00078e02ff */
.L_x_353:
[----:B------:R-:W-:Y:S05]  /*f8b0*/  BSYNC B1 ;  /* 0x0000000000017941 */ /* 0x000fea0003800000 */
.L_x_352:
        /* <DEDUP_REMOVED lines=12> */
.L_x_355:
[----:B------:R-:W-:Y:S05]  /*f980*/  BSYNC B1 ;  /* 0x0000000000017941 */ /* 0x000fea0003800000 */
.L_x_354:
[----:B------:R-:W-:Y:S01]  /*f990*/  @!P4 IMAD R55, R55, R17, R2 ;  /* 0x000000113737c224 */ /* 0x000fe200078e0202 */
[----:B------:R-:W-:Y:S04]  /*f9a0*/  BSSY B1, `(.L_x_356) ;  /* 0x0000006000017945 */ /* 0x000fe80003800000 */
[----:B------:R0:W-:Y:S01]  /*f9b0*/  @!P4 STG.E.U8 desc[UR36][R8.64+0x39], R55 ;  /* 0x000039370800c986 */ /* 0x0001e2000c101124 */
[----:B------:R-:W-:Y:S05]  /*f9c0*/  @P3 BRA `(.L_x_357) ;  /* 0x00000000000c3947 */ /* 0x000fea0003800000 */
[----:B------:R-:W0:Y:S02]  /*f9d0*/  LDG.E.U8 R16, desc[UR36][R14.64+0x40] ;  /* 0x000040240e107981 */ /* 0x000e24000c1e1100 */
[----:B0-----:R-:W-:-:S05]  /*f9e0*/  PRMT R3, R16, 0x8880, RZ ;  /* 0x0000888010037816 */ /* 0x001fca00000000ff */
[----:B------:R-:W-:-:S07]  /*f9f0*/  IMAD R2, R3, R18, RZ ;  /* 0x0000001203027224 */ /* 0x000fce00078e02ff */
.L_x_357:
[----:B------:R-:W-:Y:S05]  /*fa00*/  BSYNC B1 ;  /* 0x0000000000017941 */ /* 0x000fea0003800000 */
.L_x_356:
[----:B0-----:R-:W-:Y:S01]  /*fa10*/  @!P3 IMAD R3, R56, R17, R2 ;  /* 0x000000113803b224 */ /* 0x001fe200078e0202 */
[----:B------:R-:W-:Y:S04]  /*fa20*/  BSSY B1, `(.L_x_358) ;  /* 0x0000006000017945 */ /* 0x000fe80003800000 */
[----:B------:R0:W-:Y:S01]  /*fa30*/  @!P3 STG.E.U8 desc[UR36][R6.64+0x40], R3 ;  /* 0x000040030600b986 */ /* 0x0001e2000c101124 */
[----:B------:R-:W-:Y:S05]  /*fa40*/  @P5 BRA `(.L_x_359) ;  /* 0x00000000000c5947 */ /* 0x000fea0003800000 */
[----:B------:R-:W0:Y:S02]  /*fa50*/  LDG.E.U8 R16, desc[UR36][R14.64+0x41] ;  /* 0x000041240e107981 */ /* 0x000e24000c1e1100 */
[----:B0-----:R-:W-:-:S05]  /*fa60*/  PRMT R3, R16, 0x8880, RZ ;  /* 0x0000888010037816 */ /* 0x001fca00000000ff */
[----:B------:R-:W-:-:S07]  /*fa70*/  IMAD R2, R3, R18, RZ ;  /* 0x0000001203027224 */ /* 0x000fce00078e02ff */
.L_x_359:
[----:B------:R-:W-:Y:S05]  /*fa80*/  BSYNC B1 ;  /* 0x0000000000017941 */ /* 0x000fea0003800000 */
.L_x_358:
[----:B------:R-:W-:Y:S01]  /*fa90*/  @!P5 IMAD R57, R57, R17, R2 ;  /* 0x000000113939d224 */ /* 0x000fe200078e0202 */
[----:B------:R-:W-:Y:S04]  /*faa0*/  BSSY B1, `(.L_x_360) ;  /* 0x0000006000017945 */ /* 0x000fe80003800000 */
[----:B------:R0:W-:Y:S01]  /*fab0*/  @!P5 STG.E.U8 desc[UR36][R6.64+0x41], R57 ;  /* 0x000041390600d986 */ /* 0x0001e2000c101124 */
[----:B------:R-:W-:Y:S05]  /*fac0*/  @P6 BRA `(.L_x_361) ;  /* 0x00000000000c6947 */ /* 0x000fea0003800000 */
[----:B------:R-:W0:Y:S02]  /*fad0*/  LDG.E.U8 R16, desc[UR36][R156.64+0x40] ;  /* 0x000040249c107981 */ /* 0x000e24000c1e1100 */
[----:B0-----:R-:W-:-:S05]  /*fae0*/  PRMT R3, R16, 0x8880, RZ ;  /* 0x0000888010037816 */ /* 0x001fca00000000ff */
[----:B------:R-:W-:-:S07]  /*faf0*/  IMAD R2, R3, R18, RZ ;  /* 0x0000001203027224 */ /* 0x000fce00078e02ff */
.L_x_361:
[----:B------:R-:W-:Y:S05]  /*fb00*/  BSYNC B1 ;  /* 0x0000000000017941 */ /* 0x000fea0003800000 */
.L_x_360:
[----:B0-----:R-:W-:Y:S01]  /*fb10*/  @!P6 IMAD R3, R58, R17, R2 ;  /* 0x000000113a03e224 */ /* 0x001fe200078e0202 */
[----:B------:R-:W-:Y:S04]  /*fb20*/  BSSY B1, `(.L_x_362) ;  /* 0x0000006000017945 */ /* 0x000fe80003800000 */
[----:B------:R0:W-:Y:S01]  /*fb30*/  @!P6 STG.E.U8 desc[UR36][R8.64+0x40], R3 ;  /* 0x000040030800e986 */ /* 0x0001e2000c101124 */
[----:B------:R-:W-:Y:S05]  /*fb40*/  @P1 BRA `(.L_x_363) ;  /* 0x00000000000c1947 */ /* 0x000fea0003800000 */
[----:B------:R-:W0:Y:S02]  /*fb50*/  LDG.E.U8 R16, desc[UR36][R156.64+0x41] ;  /* 0x000041249c107981 */ /* 0x000e24000c1e1100 */
[----:B0-----:R-:W-:-:S05]  /*fb60*/  PRMT R3, R16, 0x8880, RZ ;  /* 0x0000888010037816 */ /* 0x001fca00000000ff */
[----:B------:R-:W-:-:S07]  /*fb70*/  IMAD R2, R3, R18, RZ ;  /* 0x0000001203027224 */ /* 0x000fce00078e02ff */
.L_x_363:
[----:B------:R-:W-:Y:S05]  /*fb80*/  BSYNC B1 ;  /* 0x0000000000017941 */ /* 0x000fea0003800000 */
.L_x_362:
        /* <DEDUP_REMOVED lines=12> */
.L_x_365:
[----:B------:R-:W-:Y:S05]  /*fc50*/  BSYNC B1 ;  /* 0x0000000000017941 */ /* 0x000fea0003800000 */
.L_x_364:
[----:B0-----:R-:W-:Y:S01]  /*fc60*/  @!P4 IMAD R3, R60, R17, R2 ;  /* 0x000000113c03c224 */ /* 0x001fe200078e0202 */
[----:B------:R-:W-:Y:S04]  /*fc70*/  BSSY B1, `(.L_x_366) ;  /* 0x0000006000017945 */ /* 0x000fe80003800000 */
[----:B------:R0:W-:Y:S01]  /*fc80*/  @!P4 STG.E.U8 desc[UR36][R6.64+0x48], R3 ;  /* 0x000048030600c986 */ /* 0x0001e2000c101124 */
[----:B------:R-:W-:Y:S05]  /*fc90*/  @P3 BRA `(.L_x_367) ;  /* 0x00000000000c3947 */ /* 0x000fea0003800000 */
[----:B------:R-:W0:Y:S02]  /*fca0*/  LDG.E.U8 R16, desc[UR36][R14.64+0x49] ;  /* 0x000049240e107981 */ /* 0x000e24000c1e1100 */
[----:B0-----:R-:W-:-:S05]  /*fcb0*/  PRMT R3, R16, 0x8880, RZ ;  /* 0x0000888010037816 */ /* 0x001fca00000000ff */
[----:B------:R-:W-:-:S07]  /*fcc0*/  IMAD R2, R3, R18, RZ ;  /* 0x0000001203027224 */ /* 0x000fce00078e02ff */
.L_x_367:
[----:B------:R-:W-:Y:S05]  /*fcd0*/  BSYNC B1 ;  /* 0x0000000000017941 */ /* 0x000fea0003800000 */
.L_x_366:
[----:B------:R-:W-:Y:S01]  /*fce0*/  @!P3 IMAD R61, R61, R17, R2 ;  /* 0x000000113d3db224 */ /* 0x000fe200078e0202 */
[----:B------:R-:W-:Y:S04]  /*fcf0*/  BSSY B1, `(.L_x_368) ;  /* 0x0000006000017945 */ /* 0x000fe80003800000 */
[----:B------:R0:W-:Y:S01]  /*fd00*/  @!P3 STG.E.U8 desc[UR36][R6.64+0x49], R61 ;  /* 0x0000493d0600b986 */ /* 0x0001e2000c101124 */
[----:B------:R-:W-:Y:S05]  /*fd10*/  @P5 BRA `(.L_x_369) ;  /* 0x00000000000c5947 */ /* 0x000fea0003800000 */
[----:B------:R-:W0:Y:S02]  /*fd20*/  LDG.E.U8 R16, desc[UR36][R156.64+0x48] ;  /* 0x000048249c107981 */ /* 0x000e24000c1e1100 */
[----:B0-----:R-:W-:-:S05]  /*fd30*/  PRMT R3, R16, 0x8880, RZ ;  /* 0x0000888010037816 */ /* 0x001fca00000000ff */
[----:B------:R-:W-:-:S07]  /*fd40*/  IMAD R2, R3, R18, RZ ;  /* 0x0000001203027224 */ /* 0x000fce00078e02ff */
.L_x_369:
[----:B------:R-:W-:Y:S05]  /*fd50*/  BSYNC B1 ;  /* 0x0000000000017941 */ /* 0x000fea0003800000 */
.L_x_368:
[----:B0-----:R-:W-:Y:S01]  /*fd60*/  @!P5 IMAD R3, R62, R17, R2 ;  /* 0x000000113e03d224 */ /* 0x001fe200078e0202 */
[----:B------:R-:W-:Y:S04]  /*fd70*/  BSSY B1, `(.L_x_370) ;  /* 0x0000006000017945 */ /* 0x000fe80003800000 */
[----:B------:R0:W-:Y:S01]  /*fd80*/  @!P5 STG.E.U8 desc[UR36][R8.64+0x48], R3 ;  /* 0x000048030800d986 */ /* 0x0001e2000c101124 */
[----:B------:R-:W-:Y:S05]  /*fd90*/  @P6 BRA `(.L_x_371) ;  /* 0x00000000000c6947 */ /* 0x000fea0003800000 */
[----:B------:R-:W0:Y:S02]  /*fda0*/  LDG.E.U8 R16, desc[UR36][R156.64+0x49] ;  /* 0x000049249c107981 */ /* 0x000e24000c1e1100 */
[----:B0-----:R-:W-:-:S05]  /*fdb0*/  PRMT R3, R16, 0x8880, RZ ;  /* 0x0000888010037816 */ /* 0x001fca00000000ff */
[----:B------:R-:W-:-:S07]  /*fdc0*/  IMAD R2, R3, R18, RZ ;  /* 0x0000001203027224 */ /* 0x000fce00078e02ff */
.L_x_371:
[----:B------:R-:W-:Y:S05]  /*fdd0*/  BSYNC B1 ;  /* 0x0000000000017941 */ /* 0x000fea0003800000 */
.L_x_370:
[----:B------:R-:W-:Y:S01]  /*fde0*/  @!P6 IMAD R63, R63, R17, R2 ;  /* 0x000000113f3fe224 */ /* 0x000fe200078e0202 */
[----:B------:R-:W-:Y:S04]  /*fdf0*/  BSSY B1, `(.L_x_372) ;  /* 0x0000006000017945 */ /* 0x000fe80003800000 */
[----:B------:R0:W-:Y:S01]  /*fe00*/  @!P6 STG.E.U8 desc[UR36][R8.64+0x49], R63 ;  /* 0x0000493f0800e986 */ /* 0x0001e2000c101124 */
[----:B------:R-:W-:Y:S05]  /*fe10*/  @P1 BRA `(.L_x_373) ;  /* 0x00000000000c1947 */ /* 0x000fea0003800000 */
[----:B------:R-:W0:Y:S02]  /*fe20*/  LDG.E.U8 R16, desc[UR36][R14.64+0x50] ;  /* 0x000050240e107981 */ /* 0x000e24000c1e1100 */
[----:B0-----:R-:W-:-:S05]  /*fe30*/  PRMT R3, R16, 0x8880, RZ ;  /* 0x0000888010037816 */ /* 0x001fca00000000ff */
[----:B------:R-:W-:-:S07]  /*fe40*/  IMAD R2, R3, R18, RZ ;  /* 0x0000001203027224 */ /* 0x000fce00078e02ff */
.L_x_373:
[----:B------:R-:W-:Y:S05]  /*fe50*/  BSYNC B1 ;  /* 0x0000000000017941 */ /* 0x000fea0003800000 */
.L_x_372:
        /* <DEDUP_REMOVED lines=12> */
.L_x_375:
[----:B------:R-:W-:Y:S05]  /*ff20*/  BSYNC B1 ;  /* 0x0000000000017941 */ /* 0x000fea0003800000 */
.L_x_374:
[----:B------:R-:W-:Y:S01]  /*ff30*/  @!P4 IMAD R65, R65, R17, R2 ;  /* 0x000000114141c224 */ /* 0x000fe200078e0202 */
[----:B------:R-:W-:Y:S04]  /*ff40*/  BSSY B1, `(.L_x_376) ;  /* 0x0000006000017945 */ /* 0x000fe80003800000 */
[----:B------:R0:W-:Y:S01]  /*ff50*/  @!P4 STG.E.U8 desc[UR36][R6.64+0x51], R65 ;  /* 0x000051410600c986 */ /* 0x0001e2000c101124 */
[----:B------:R-:W-:Y:S05]  /*ff60*/  @P3 BRA `(.L_x_377) ;  /* 0x00000000000c3947 */ /* 0x000fea0003800000 */
[----:B------:R-:W0:Y:S02]  /*ff70*/  LDG.E.U8 R16, desc[UR36][R156.64+0x50] ;  /* 0x000050249c107981 */ /* 0x000e24000c1e1100 */
[----:B0-----:R-:W-:-:S05]  /*ff80*/  PRMT R3, R16, 0x8880, RZ ;  /* 0x0000888010037816 */ /* 0x001fca00000000ff */
[----:B------:R-:W-:-:S07]  /*ff90*/  IMAD R2, R3, R18, RZ ;  /* 0x0000001203027224 */ /* 0x000fce00078e02ff */
.L_x_377:
[----:B------:R-:W-:Y:S05]  /*ffa0*/  BSYNC B1 ;  /* 0x0000000000017941 */ /* 0x000fea0003800000 */
.L_x_376:
[----:B0-----:R-:W-:Y:S01]  /*ffb0*/  @!P3 IMAD R3, R66, R17, R2 ;  /* 0x000000114203b224 */ /* 0x001fe200078e0202 */
[----:B------:R-:W-:Y:S04]  /*ffc0*/  BSSY B1, `(.L_x_378) ;  /* 0x0000006000017945 */ /* 0x000fe80003800000 */
[----:B------:R0:W-:Y:S01]  /*ffd0*/  @!P3 STG.E.U8 desc[UR36][R8.64+0x50], R3 ;  /* 0x000050030800b986 */ /* 0x0001e2000c101124 */
[----:B------:R-:W-:Y:S05]  /*ffe0*/  @P5 BRA `(.L_x_379) ;  /* 0x00000000000c5947 */ /* 0x000fea0003800000 */
[----:B------:R-:W0:Y:S02]  /*fff0*/  LDG.E.U8 R16, desc[UR36][R156.64+0x51] ;  /* 0x000051249c107981 */ /* 0x000e24000c1e1100 */
[----:B0-----:R-:W-:-:S05]  /*10000*/  PRMT R3, R16, 0x8880, RZ ;  /* 0x0000888010037816 */ /* 0x001fca00000000ff */
[----:B------:R-:W-:-:S07]  /*10010*/  IMAD R2, R3, R18, RZ ;  /* 0x0000001203027224 */ /* 0x000fce00078e02ff */
.L_x_379:
[----:B------:R-:W-:Y:S05]  /*10020*/  BSYNC B1 ;  /* 0x0000000000017941 */ /* 0x000fea0003800000 */
.L_x_378:
[----:B------:R-:W-:Y:S01]  /*10030*/  @!P5 IMAD R67, R67, R17, R2 ;  /* 0x000000114343d224 */ /* 0x000fe200078e0202 */
[----:B------:R-:W-:Y:S04]  /*10040*/  BSSY B1, `(.L_x_380) ;  /* 0x0000006000017945 */ /* 0x000fe80003800000 */
[----:B------:R0:W-:Y:S01]  /*10050*/  @!P5 STG.E.U8 desc[UR36][R8.64+0x51], R67 ;  /* 0x000051430800d986 */ /* 0x0001e2000c101124 */
[----:B------:R-:W-:Y:S05]  /*10060*/  @P6 BRA `(.L_x_381) ;  /* 0x00000000000c6947 */ /* 0x000fea0003800000 */
[----:B------:R-:W0:Y:S02]  /*10070*/  LDG.E.U8 R16, desc[UR36][R14.64+0x58] ;  /* 0x000058240e107981 */ /* 0x000e24000c1e1100 */
[----:B0-----:R-:W-:-:S05]  /*10080*/  PRMT R3, R16, 0x8880, RZ ;  /* 0x0000888010037816 */ /* 0x001fca00000000ff */
[----:B------:R-:W-:-:S07]  /*10090*/  IMAD R2, R3, R18, RZ ;  /* 0x0000001203027224 */ /* 0x000fce00078e02ff */
.L_x_381:
[----:B------:R-:W-:Y:S05]  /*100a0*/  BSYNC B1 ;  /* 0x0000000000017941 */ /* 0x000fea0003800000 */
.L_x_380:
[----:B0-----:R-:W-:Y:S01]  /*100b0*/  @!P6 IMAD R3, R68, R17, R2 ;  /* 0x000000114403e224 */ /* 0x001fe200078e0202 */
[----:B------:R-:W-:Y:S04]  /*100c0*/  BSSY B1, `(.L_x_382) ;  /* 0x0000006000017945 */ /* 0x000fe80003800000 */
[----:B------:R0:W-:Y:S01]  /*100d0*/  @!P6 STG.E.U8 desc[UR36][R6.64+0x58], R3 ;  /* 0x000058030600e986 */ /* 0x0001e2000c101124 */
[----:B------:R-:W-:Y:S05]  /*100e0*/  @P1 BRA `(.L_x_383) ;  /* 0x00000000000c1947 */ /* 0x000fea0003800000 */
[----:B------:R-:W0:Y:S02]  /*100f0*/  LDG.E.U8 R16, desc[UR36][R14.64+0x59] ;  /* 0x000059240e107981 */ /* 0x000e24000c1e1100 */
[----:B0-----:R-:W-:-:S05]  /*10100*/  PRMT R3, R16, 0x8880, RZ ;  /* 0x0000888010037816 */ /* 0x001fca00000000ff */
[----:B------:R-:W-:-:S07]  /*10110*/  IMAD R2, R3, R18, RZ ;  /* 0x0000001203027224 */ /* 0x000fce00078e02ff */
.L_x_383:
[----:B------:R-:W-:Y:S05]  /*10120*/  BSYNC B1 ;  /* 0x0000000000017941 */ /* 0x000fea0003800000 */
.L_x_382:
        /* <DEDUP_REMOVED lines=12> */
.L_x_385:
[----:B------:R-:W-:Y:S05]  /*101f0*/  BSYNC B1 ;  /* 0x0000000000017941 */ /* 0x000fea0003800000 */
.L_x_384:
[----:B0-----:R-:W-:Y:S01]  /*10200*/  @!P4 IMAD R3, R70, R17, R2 ;  /* 0x000000114603c224 */ /* 0x001fe200078e0202 */
[----:B------:R-:W-:Y:S04]  /*10210*/  BSSY B1, `(.L_x_386) ;  /* 0x0000006000017945 */ /* 0x000fe80003800000 */
[----:B------:R0:W-:Y:S01]  /*10220*/  @!P4 STG.E.U8 desc[UR36][R8.64+0x58], R3 ;  /* 0x000058030800c986 */ /* 0x0001e2000c101124 */
[----:B------:R-:W-:Y:S05]  /*10230*/  @P3 BRA `(.L_x_387) ;  /* 0x00000000000c3947 */ /* 0x000fea0003800000 */
[----:B------:R-:W0:Y:S02]  /*10240*/  LDG.E.U8 R16, desc[UR36][R156.64+0x59] ;  /* 0x000059249c107981 */ /* 0x000e24000c1e1100 */
[----:B0-----:R-:W-:-:S05]  /*10250*/  PRMT R3, R16, 0x8880, RZ ;  /* 0x0000888010037816 */ /* 0x001fca00000000ff */
[----:B------:R-:W-:-:S07]  /*10260*/  IMAD R2, R3, R18, RZ ;  /* 0x0000001203027224 */ /* 0x000fce00078e02ff */
.L_x_387:
[----:B------:R-:W-:Y:S05]  /*10270*/  BSYNC B1 ;  /* 0x0000000000017941 */ /* 0x000fea0003800000 */
.L_x_386:
[----:B------:R-:W-:Y:S01]  /*10280*/  @!P3 IMAD R71, R71, R17, R2 ;  /* 0x000000114747b224 */ /* 0x000fe200078e0202 */
[----:B------:R-:W-:Y:S04]  /*10290*/  BSSY B1, `(.L_x_388) ;  /* 0x0000006000017945 */ /* 0x000fe80003800000 */
[----:B------:R0:W-:Y:S01]  /*102a0*/  @!P3 STG.E.U8 desc[UR36][R8.64+0x59], R71 ;  /* 0x000059470800b986 */ /* 0x0001e2000c101124 */
[----:B------:R-:W-:Y:S05]  /*102b0*/  @P5 BRA `(.L_x_389) ;  /* 0x00000000000c5947 */ /* 0x000fea0003800000 */
[----:B------:R-:W0:Y:S02]  /*102c0*/  LDG.E.U8 R16, desc[UR36][R14.64+0x60] ;  /* 0x000060240e107981 */ /* 0x000e24000c1e1100 */
[----:B0-----:R-:W-:-:S05]  /*102d0*/  PRMT R3, R16, 0x8880, RZ ;  /* 0x0000888010037816 */ /* 0x001fca00000000ff */
[----:B------:R-:W-:-:S07]  /*102e0*/  IMAD R2, R3, R18, RZ ;  /* 0x0000001203027224 */ /* 0x000fce00078e02ff */
.L_x_389:
[----:B------:R-:W-:Y:S05]  /*102f0*/  BSYNC B1 ;  /* 0x0000000000017941 */ /* 0x000fea0003800000 */
.L_x_388:
[----:B0-----:R-:W-:Y:S01]  /*10300*/  @!P5 IMAD R3, R72, R17, R2 ;  /* 0x000000114803d224 */ /* 0x001fe200078e0202 */
[----:B------:R-:W-:Y:S04]  /*10310*/  BSSY B1, `(.L_x_390) ;  /* 0x0000006000017945 */ /* 0x000fe80003800000 */
[----:B------:R0:W-:Y:S01]  /*10320*/  @!P5 STG.E.U8 desc[UR36][R6.64+0x60], R3 ;  /* 0x000060030600d986 */ /* 0x0001e2000c101124 */
[----:B------:R-:W-:Y:S05]  /*10330*/  @P6 BRA `(.L_x_391) ;  /* 0x00000000000c6947 */ /* 0x000fea0003800000 */
[----:B------:R-:W0:Y:S02]  /*10340*/  LDG.E.U8 R16, desc[UR36][R14.64+0x61] ;  /* 0x000061240e107981 */ /* 0x000e24000c1e1100 */
[----:B0-----:R-:W-:-:S05]  /*10350*/  PRMT R3, R16, 0x8880, RZ ;  /* 0x0000888010037816 */ /* 0x001fca00000000ff */
[----:B------:R-:W-:-:S07]  /*10360*/  IMAD R2, R3, R18, RZ ;  /* 0x0000001203027224 */ /* 0x000fce00078e02ff */
.L_x_391:
[----:B------:R-:W-:Y:S05]  /*10370*/  BSYNC B1 ;  /* 0x0000000000017941 */ /* 0x000fea0003800000 */
.L_x_390:
[----:B------:R-:W-:Y:S01]  /*10380*/  @!P6 IMAD R73, R73, R17, R2 ;  /* 0x000000114949e224 */ /* 0x000fe200078e0202 */
[----:B------:R-:W-:Y:S04]  /*10390*/  BSSY B1, `(.L_x_392) ;  /* 0x0000006000017945 */ /* 0x000fe80003800000 */
[----:B------:R0:W-:Y:S01]  /*103a0*/  @!P6 STG.E.U8 desc[UR36][R6.64+0x61], R73 ;  /* 0x000061490600e986 */ /* 0x0001e2000c101124 */
[----:B------:R-:W-:Y:S05]  /*103b0*/  @P1 BRA `(.L_x_393) ;  /* 0x00000000000c1947 */ /* 0x000fea0003800000 */
[----:B------:R-:W0:Y:S02]  /*103c0*/  LDG.E.U8 R16, desc[UR36][R156.64+0x60] ;  /* 0x000060249c107981 */ /* 0x000e24000c1e1100 */
[----:B0-----:R-:W-:-:S05]  /*103d0*/  PRMT R3, R16, 0x8880, RZ ;  /* 0x0000888010037816 */ /* 0x001fca00000000ff */
[----:B------:R-:W-:-:S07]  /*103e0*/  IMAD R2, R3, R18, RZ ;  /* 0x0000001203027224 */ /* 0x000fce00078e02ff */
.L_x_393:
[----:B------:R-:W-:Y:S05]  /*103f0*/  BSYNC B1 ;  /* 0x0000000000017941 */ /* 0x000fea0003800000 */
.L_x_392:
        /* <DEDUP_REMOVED lines=12> */
.L_x_395:
[----:B------:R-:W-:Y:S05]  /*104c0*/  BSYNC B1 ;  /* 0x0000000000017941 */ /* 0x000fea0003800000 */
.L_x_394:
[----:B------:R-:W-:Y:S01]  /*104d0*/  @!P4 IMAD R75, R75, R17, R2 ;  /* 0x000000114b4bc224 */ /* 0x000fe200078e0202 */
[----:B------:R-:W-:Y:S04]  /*104e0*/  BSSY B1, `(.L_x_396) ;  /* 0x0000006000017945 */ /* 0x000fe80003800000 */
[----:B------:R0:W-:Y:S01]  /*104f0*/  @!P4 STG.E.U8 desc[UR36][R8.64+0x61], R75 ;  /* 0x0000614b0800c986 */ /* 0x0001e2000c101124 */
[----:B------:R-:W-:Y:S05]  /*10500*/  @P3 BRA `(.L_x_397) ;  /* 0x00000000000c3947 */ /* 0x000fea0003800000 */
[----:B------:R-:W0:Y:S02]  /*10510*/  LDG.E.U8 R16, desc[UR36][R14.64+0x68] ;  /* 0x000068240e107981 */ /* 0x000e24000c1e1100 */
[----:B0-----:R-:W-:-:S05]  /*10520*/  PRMT R3, R16, 0x8880, RZ ;  /* 0x0000888010037816 */ /* 0x001fca00000000ff */
[----:B------:R-:W-:-:S07]  /*10530*/  IMAD R2, R3, R18, RZ ;  /* 0x0000001203027224 */ /* 0x000fce00078e02ff */
.L_x_397:
[----:B------:R-:W-:Y:S05]  /*10540*/  BSYNC B1 ;  /* 0x0000000000017941 */ /* 0x000fea0003800000 */
.L_x_396:
[----:B0-----:R-:W-:Y:S01]  /*10550*/  @!P3 IMAD R3, R76, R17, R2 ;  /* 0x000000114c03b224 */ /* 0x001fe200078e0202 */
[----:B------:R-:W-:Y:S04]  /*10560*/  BSSY B1, `(.L_x_398) ;  /* 0x0000006000017945 */ /* 0x000fe80003800000 */
[----:B------:R0:W-:Y:S01]  /*10570*/  @!P3 STG.E.U8 desc[UR36][R6.64+0x68], R3 ;  /* 0x000068030600b986 */ /* 0x0001e2000c101124 */
[----:B------:R-:W-:Y:S05]  /*10580*/  @P5 BRA `(.L_x_399) ;  /* 0x00000000000c5947 */ /* 0x000fea0003800000 */
[----:B------:R-:W0:Y:S02]  /*10590*/  LDG.E.U8 R16, desc[UR36][R14.64+0x69] ;  /* 0x000069240e107981 */ /* 0x000e24000c1e1100 */
[----:B0-----:R-:W-:-:S05]  /*105a0*/  PRMT R3, R16, 0x8880, RZ ;  /* 0x0000888010037816 */ /* 0x001fca00000000ff */
[----:B------:R-:W-:-:S07]  /*105b0*/  IMAD R2, R3, R18, RZ ;  /* 0x0000001203027224 */ /* 0x000fce00078e02ff */
.L_x_399:
[----:B------:R-:W-:Y:S05]  /*105c0*/  BSYNC B1 ;  /* 0x0000000000017941 */ /* 0x000fea0003800000 */
.L_x_398:
[----:B------:R-:W-:Y:S01]  /*105d0*/  @!P5 IMAD R77, R77, R17, R2 ;  /* 0x000000114d4dd224 */ /* 0x000fe200078e0202 */
[----:B------:R-:W-:Y:S04]  /*105e0*/  BSSY B1, `(.L_x_400) ;  /* 0x0000006000017945 */ /* 0x000fe80003800000 */
[----:B------:R0:W-:Y:S01]  /*105f0*/  @!P5 STG.E.U8 desc[UR36][R6.64+0x69], R77 ;  /* 0x0000694d0600d986 */ /* 0x0001e2000c101124 */
[----:B------:R-:W-:Y:S05]  /*10600*/  @P6 BRA `(.L_x_401) ;  /* 0x00000000000c6947 */ /* 0x000fea0003800000 */
[----:B------:R-:W0:Y:S02]  /*10610*/  LDG.E.U8 R16, desc[UR36][R156.64+0x68] ;  /* 0x000068249c107981 */ /* 0x000e24000c1e1100 */
[----:B0-----:R-:W-:-:S05]  /*10620*/  PRMT R3, R16, 0x8880, RZ ;  /* 0x0000888010037816 */ /* 0x001fca00000000ff */
[----:B------:R-:W-:-:S07]  /*10630*/  IMAD R2, R3, R18, RZ ;  /* 0x0000001203027224 */ /* 0x000fce00078e02ff */
.L_x_401:
[----:B------:R-:W-:Y:S05]  /*10640*/  BSYNC B1 ;  /* 0x0000000000017941 */ /* 0x000fea0003800000 */
.L_x_400:
[----:B0-----:R-:W-:Y:S01]  /*10650*/  @!P6 IMAD R3, R78, R17, R2 ;  /* 0x000000114e03e224 */ /* 0x001fe200078e0202 */
[----:B------:R-:W-:Y:S04]  /*10660*/  BSSY B1, `(.L_x_402) ;  /* 0x0000006000017945 */ /* 0x000fe80003800000 */
[----:B------:R0:W-:Y:S01]  /*10670*/  @!P6 STG.E.U8 desc[UR36][R8.64+0x68], R3 ;  /* 0x000068030800e986 */ /* 0x0001e2000c101124 */
[----:B------:R-:W-:Y:S05]  /*10680*/  @P1 BRA `(.L_x_403) ;  /* 0x00000000000c1947 */ /* 0x000fea0003800000 */
[----:B------:R-:W0:Y:S02]  /*10690*/  LDG.E.U8 R16, desc[UR36][R156.64+0x69] ;  /* 0x000069249c107981 */ /* 0x000e24000c1e1100 */
[----:B0-----:R-:W-:-:S05]  /*106a0*/  PRMT R3, R16, 0x8880, RZ ;  /* 0x0000888010037816 */ /* 0x001fca00000000ff */
[----:B------:R-:W-:-:S07]  /*106b0*/  IMAD R2, R3, R18, RZ ;  /* 0x0000001203027224 */ /* 0x000fce00078e02ff */
.L_x_403:
[----:B------:R-:W-:Y:S05]  /*106c0*/  BSYNC B1 ;  /* 0x0000000000017941 */ /* 0x000fea0003800000 */
.L_x_402:
        /* <DEDUP_REMOVED lines=12> */
.L_x_405:
[----:B------:R-:W-:Y:S05]  /*10790*/  BSYNC B1 ;  /* 0x0000000000017941 */ /* 0x000fea0003800000 */
.L_x_404:
[----:B0-----:R-:W-:Y:S01]  /*107a0*/  @!P4 IMAD R3, R80, R17, R2 ;  /* 0x000000115003c224 */ /* 0x001fe200078e0202 */
[----:B------:R-:W-:Y:S04]  /*107b0*/  BSSY B1, `(.L_x_406) ;  /* 0x0000006000017945 */ /* 0x000fe80003800000 */
[----:B------:R0:W-:Y:S01]  /*107c0*/  @!P4 STG.E.U8 desc[UR36][R6.64+0x70], R3 ;  /* 0x000070030600c986 */ /* 0x0001e2000c101124 */
[----:B------:R-:W-:Y:S05]  /*107d0*/  @P3 BRA `(.L_x_407) ;  /* 0x00000000000c3947 */ /* 0x000fea0003800000 */
[----:B------:R-:W0:Y:S02]  /*107e0*/  LDG.E.U8 R16, desc[UR36][R14.64+0x71] ;  /* 0x000071240e107981 */ /* 0x000e24000c1e1100 */
[----:B0-----:R-:W-:-:S05]  /*107f0*/  PRMT R3, R16, 0x8880, RZ ;  /* 0x0000888010037816 */ /* 0x001fca00000000ff */
[----:B------:R-:W-:-:S07]  /*10800*/  IMAD R2, R3, R18, RZ ;  /* 0x0000001203027224 */ /* 0x000fce00078e02ff */
.L_x_407:
[----:B------:R-:W-:Y:S05]  /*10810*/  BSYNC B1 ;  /* 0x0000000000017941 */ /* 0x000fea0003800000 */
.L_x_406:
[----:B------:R-:W-:Y:S01]  /*10820*/  @!P3 IMAD R81, R81, R17, R2 ;  /* 0x000000115151b224 */ /* 0x000fe200078e0202 */
[----:B------:R-:W-:Y:S04]  /*10830*/  BSSY B1, `(.L_x_408) ;  /* 0x0000006000017945 */ /* 0x000fe80003800000 */
[----:B------:R0:W-:Y:S01]  /*10840*/  @!P3 STG.E.U8 desc[UR36][R6.64+0x71], R81 ;  /* 0x000071510600b986 */ /* 0x0001e2000c101124 */
[----:B------:R-:W-:Y:S05]  /*10850*/  @P5 BRA `(.L_x_409) ;  /* 0x00000000000c5947 */ /* 0x000fea0003800000 */
[----:B------:R-:W0:Y:S02]  /*10860*/  LDG.E.U8 R16, desc[UR36][R156.64+0x70] ;  /* 0x000070249c107981 */ /* 0x000e24000c1e1100 */
[----:B0-----:R-:W-:-:S05]  /*10870*/  PRMT R3, R16, 0x8880, RZ ;  /* 0x0000888010037816 */ /* 0x001fca00000000ff */
[----:B------:R-:W-:-:S07]  /*10880*/  IMAD R2, R3, R18, RZ ;  /* 0x0000001203027224 */ /* 0x000fce00078e02ff */
.L_x_409:
[----:B------:R-:W-:Y:S05]  /*10890*/  BSYNC B1 ;  /* 0x0000000000017941 */ /* 0x000fea0003800000 */
.L_x_408:
[----:B0-----:R-:W-:Y:S01]  /*108a0*/  @!P5 IMAD R3, R82, R17, R2 ;  /* 0x000000115203d224 */ /* 0x001fe200078e0202 */
[----:B------:R-:W-:Y:S04]  /*108b0*/  BSSY B1, `(.L_x_410) ;  /* 0x0000006000017945 */ /* 0x000fe80003800000 */
[----:B------:R0:W-:Y:S01]  /*108c0*/  @!P5 STG.E.U8 desc[UR36][R8.64+0x70], R3 ;  /* 0x000070030800d986 */ /* 0x0001e2000c101124 */
[----:B------:R-:W-:Y:S05]  /*108d0*/  @P6 BRA `(.L_x_411) ;  /* 0x00000000000c6947 */ /* 0x000fea0003800000 */
[----:B------:R-:W0:Y:S02]  /*108e0*/  LDG.E.U8 R16, desc[UR36][R156.64+0x71] ;  /* 0x000071249c107981 */ /* 0x000e24000c1e1100 */
[----:B0-----:R-:W-:-:S05]  /*108f0*/  PRMT R3, R16, 0x8880, RZ ;  /* 0x0000888010037816 */ /* 0x001fca00000000ff */
[----:B------:R-:W-:-:S07]  /*10900*/  IMAD R2, R3, R18, RZ ;  /* 0x0000001203027224 */ /* 0x000fce00078e02ff */
.L_x_411:
[----:B------:R-:W-:Y:S05]  /*10910*/  BSYNC B1 ;  /* 0x0000000000017941 */ /* 0x000fea0003800000 */
.L_x_410:
[----:B------:R-:W-:Y:S01]  /*10920*/  @!P6 IMAD R83, R83, R17, R2 ;  /* 0x000000115353e224 */ /* 0x000fe200078e0202 */
[----:B------:R-:W-:Y:S04]  /*10930*/  BSSY B1, `(.L_x_412) ;  /* 0x0000006000017945 */ /* 0x000fe80003800000 */
[----:B------:R0:W-:Y:S01]  /*10940*/  @!P6 STG.E.U8 desc[UR36][R8.64+0x71], R83 ;  /* 0x000071530800e986 */ /* 0x0001e2000c101124 */
[----:B------:R-:W-:Y:S05]  /*10950*/  @P1 BRA `(.L_x_413) ;  /* 0x00000000000c1947 */ /* 0x000fea0003800000 */
[----:B------:R-:W0:Y:S02]  /*10960*/  LDG.E.U8 R16, desc[UR36][R14.64+0x78] ;  /* 0x000078240e107981 */ /* 0x000e24000c1e1100 */
[----:B0-----:R-:W-:-:S05]  /*10970*/  PRMT R3, R16, 0x8880, RZ ;  /* 0x0000888010037816 */ /* 0x001fca00000000ff */
[----:B------:R-:W-:-:S07]  /*10980*/  IMAD R2, R3, R18, RZ ;  /* 0x0000001203027224 */ /* 0x000fce00078e02ff */
.L_x_413:
[----:B------:R-:W-:Y:S05]  /*10990*/  BSYNC B1 ;  /* 0x0000000000017941 */ /* 0x000fea0003800000 */
.L_x_412:
        /* <DEDUP_REMOVED lines=12> */
.L_x_415:
[----:B------:R-:W-:Y:S05]  /*10a60*/  BSYNC B1 ;  /* 0x0000000000017941 */ /* 0x000fea0003800000 */
.L_x_414:
[----:B------:R-:W-:Y:S01]  /*10a70*/  @!P4 IMAD R85, R85, R17, R2 ;  /* 0x000000115555c224 */ /* 0x000fe200078e0202 */
[----:B------:R-:W-:Y:S04]  /*10a80*/  BSSY B1, `(.L_x_416) ;  /* 0x0000006000017945 */ /* 0x000fe80003800000 */
[----:B------:R0:W-:Y:S01]  /*10a90*/  @!P4 STG.E.U8 desc[UR36][R6.64+0x79], R85 ;  /* 0x000079550600c986 */ /* 0x0001e2000c101124 */
[----:B------:R-:W-:Y:S05]  /*10aa0*/  @P3 BRA `(.L_x_417) ;  /* 0x00000000000c3947 */ /* 0x000fea0003800000 */
[----:B------:R-:W0:Y:S02]  /*10ab0*/  LDG.E.U8 R16, desc[UR36][R156.64+0x78] ;  /* 0x000078249c107981 */ /* 0x000e24000c1e1100 */
[----:B0-----:R-:W-:-:S05]  /*10ac0*/  PRMT R3, R16, 0x8880, RZ ;  /* 0x0000888010037816 */ /* 0x001fca00000000ff */
[----:B------:R-:W-:-:S07]  /*10ad0*/  IMAD R2, R3, R18, RZ ;  /* 0x0000001203027224 */ /* 0x000fce00078e02ff */
.L_x_417:
[----:B------:R-:W-:Y:S05]  /*10ae0*/  BSYNC B1 ;  /* 0x0000000000017941 */ /* 0x000fea0003800000 */
.L_x_416:
[----:B0-----:R-:W-:Y:S01]  /*10af0*/  @!P3 IMAD R3, R86, R17, R2 ;  /* 0x000000115603b224 */ /* 0x001fe200078e0202 */
[----:B------:R-:W-:Y:S04]  /*10b00*/  BSSY B1, `(.L_x_418) ;  /* 0x0000006000017945 */ /* 0x000fe80003800000 */
[----:B------:R0:W-:Y:S01]  /*10b10*/  @!P3 STG.E.U8 desc[UR36][R8.64+0x78], R3 ;  /* 0x000078030800b986 */ /* 0x0001e2000c101124 */
[----:B------:R-:W-:Y:S05]  /*10b20*/  @P5 BRA `(.L_x_419) ;  /* 0x00000000000c5947 */ /* 0x000fea0003800000 */
[----:B------:R-:W0:Y:S02]  /*10b30*/  LDG.E.U8 R16, desc[UR36][R156.64+0x79] ;  /* 0x000079249c107981 */ /* 0x000e24000c1e1100 */
[----:B0-----:R-:W-:-:S05]  /*10b40*/  PRMT R3, R16, 0x8880, RZ ;  /* 0x0000888010037816 */ /* 0x001fca00000000ff */
[----:B------:R-:W-:-:S07]  /*10b50*/  IMAD R2, R3, R18, RZ ;  /* 0x0000001203027224 */ /* 0x000fce00078e02ff */
.L_x_419:
[----:B------:R-:W-:Y:S05]  /*10b60*/  BSYNC B1 ;  /* 0x0000000000017941 */ /* 0x000fea0003800000 */
.L_x_418:
[----:B------:R-:W-:Y:S01]  /*10b70*/  @!P5 IMAD R87, R87, R17, R2 ;  /* 0x000000115757d224 */ /* 0x000fe200078e0202 */
[----:B------:R-:W-:Y:S04]  /*10b80*/  BSSY B1, `(.L_x_420) ;  /* 0x0000006000017945 */ /* 0x000fe80003800000 */
[----:B------:R0:W-:Y:S01]  /*10b90*/  @!P5 STG.E.U8 desc[UR36][R8.64+0x79], R87 ;  /* 0x000079570800d986 */ /* 0x0001e2000c101124 */
[----:B------:R-:W-:Y:S05]  /*10ba0*/  @P6 BRA `(.L_x_421) ;  /* 0x00000000000c6947 */ /* 0x000fea0003800000 */
[----:B------:R-:W0:Y:S02]  /*10bb0*/  LDG.E.U8 R16, desc[UR36][R14.64+0x80] ;  /* 0x000080240e107981 */ /* 0x000e24000c1e1100 */
[----:B0-----:R-:W-:-:S05]  /*10bc0*/  PRMT R3, R16, 0x8880, RZ ;  /* 0x0000888010037816 */ /* 0x001fca00000000ff */
[----:B------:R-:W-:-:S07]  /*10bd0*/  IMAD R2, R3, R18, RZ ;  /* 0x0000001203027224 */ /* 0x000fce00078e02ff */
.L_x_421:
[----:B------:R-:W-:Y:S05]  /*10be0*/  BSYNC B1 ;  /* 0x0000000000017941 */ /* 0x000fea0003800000 */
.L_x_420:
[----:B0-----:R-:W-:Y:S01]  /*10bf0*/  @!P6 IMAD R3, R88, R17, R2 ;  /* 0x000000115803e224 */ /* 0x001fe200078e0202 */
[----:B------:R-:W-:Y:S04]  /*10c00*/  BSSY B1, `(.L_x_422) ;  /* 0x0000006000017945 */ /* 0x000fe80003800000 */
[----:B------:R0:W-:Y:S01]  /*10c10*/  @!P6 STG.E.U8 desc[UR36][R6.64+0x80], R3 ;  /* 0x000080030600e986 */ /* 0x0001e2000c101124 */
[----:B------:R-:W-:Y:S05]  /*10c20*/  @P1 BRA `(.L_x_423) ;  /* 0x00000000000c1947 */ /* 0x000fea0003800000 */
[----:B------:R-:W0:Y:S02]  /*10c30*/  LDG.E.U8 R16, desc[UR36][R14.64+0x81] ;  /* 0x000081240e107981 */ /* 0x000e24000c1e1100 */
[----:B0-----:R-:W-:-:S05]  /*10c40*/  PRMT R3, R16, 0x8880, RZ ;  /* 0x0000888010037816 */ /* 0x001fca00000000ff */
[----:B------:R-:W-:-:S07]  /*10c50*/  IMAD R2, R3, R18, RZ ;  /* 0x0000001203027224 */ /* 0x000fce00078e02ff */
.L_x_423:
[----:B------:R-:W-:Y:S05]  /*10c60*/  BSYNC B1 ;  /* 0x0000000000017941 */ /* 0x000fea0003800000 */
.L_x_422:
        /* <DEDUP_REMOVED lines=12> */
.L_x_425:
[----:B------:R-:W-:Y:S05]  /*10d30*/  BSYNC B1 ;  /* 0x0000000000017941 */ /* 0x000fea0003800000 */
.L_x_424:
[----:B0-----:R-:W-:Y:S01]  /*10d40*/  @!P4 IMAD R3, R90, R17, R2 ;  /* 0x000000115a03c224 */ /* 0x001fe200078e0202 */
[----:B------:R-:W-:Y:S04]  /*10d50*/  BSSY B1, `(.L_x_426) ;  /* 0x0000006000017945 */ /* 0x000fe80003800000 */
[----:B------:R0:W-:Y:S01]  /*10d60*/  @!P4 STG.E.U8 desc[UR36][R8.64+0x80], R3 ;  /* 0x000080030800c986 */ /* 0x0001e2000c101124 */
[----:B------:R-:W-:Y:S05]  /*10d70*/  @P3 BRA `(.L_x_427) ;  /* 0x00000000000c3947 */ /* 0x000fea0003800000 */
[----:B------:R-:W0:Y:S02]  /*10d80*/  LDG.E.U8 R16, desc[UR36][R156.64+0x81] ;  /* 0x000081249c107981 */ /* 0x000e24000c1e1100 */
[----:B0-----:R-:W-:-:S05]  /*10d90*/  PRMT R3, R16, 0x8880, RZ ;  /* 0x0000888010037816 */ /* 0x001fca00000000ff */
[----:B------:R-:W-:-:S07]  /*10da0*/  IMAD R2, R3, R18, RZ ;  /* 0x0000001203027224 */ /* 0x000fce00078e02ff */
.L_x_427:
[----:B------:R-:W-:Y:S05]  /*10db0*/  BSYNC B1 ;  /* 0x0000000000017941 */ /* 0x000fea0003800000 */
.L_x_426:
[----:B------:R-:W-:Y:S01]  /*10dc0*/  @!P3 IMAD R91, R91, R17, R2 ;  /* 0x000000115b5bb224 */ /* 0x000fe200078e0202 */
[----:B------:R-:W-:Y:S04]  /*10dd0*/  BSSY B1, `(.L_x_428) ;  /* 0x0000006000017945 */ /* 0x000fe80003800000 */
[----:B------:R0:W-:Y:S01]  /*10de0*/  @!P3 STG.E.U8 desc[UR36][R8.64+0x81], R91 ;  /* 0x0000815b0800b986 */ /* 0x0001e2000c101124 */
[----:B------:R-:W-:Y:S05]  /*10df0*/  @P5 BRA `(.L_x_429) ;  /* 0x00000000000c5947 */ /* 0x000fea0003800000 */
[----:B------:R-:W0:Y:S02]  /*10e00*/  LDG.E.U8 R16, desc[UR36][R14.64+0x88] ;  /* 0x000088240e107981 */ /* 0x000e24000c1e1100 */
[----:B0-----:R-:W-:-:S05]  /*10e10*/  PRMT R3, R16, 0x8880, RZ ;  /* 0x0000888010037816 */ /* 0x001fca00000000ff */
[----:B------:R-:W-:-:S07]  /*10e20*/  IMAD R2, R3, R18, RZ ;  /* 0x0000001203027224 */ /* 0x000fce00078e02ff */
.L_x_429:
[----:B------:R-:W-:Y:S05]  /*10e30*/  BSYNC B1 ;  /* 0x0000000000017941 */ /* 0x000fea0003800000 */
.L_x_428:
[----:B0-----:R-:W-:Y:S01]  /*10e40*/  @!P5 IMAD R3, R92, R17, R2 ;  /* 0x000000115c03d224 */ /* 0x001fe200078e0202 */
[----:B------:R-:W-:Y:S04]  /*10e50*/  BSSY B1, `(.L_x_430) ;  /* 0x0000006000017945 */ /* 0x000fe80003800000 */
[----:B------:R0:W-:Y:S01]  /*10e60*/  @!P5 STG.E.U8 desc[UR36][R6.64+0x88], R3 ;  /* 0x000088030600d986 */ /* 0x0001e2000c101124 */
[----:B------:R-:W-:Y:S05]  /*10e70*/  @P6 BRA `(.L_x_431) ;  /* 0x00000000000c6947 */ /* 0x000fea0003800000 */
[----:B------:R-:W0:Y:S02]  /*10e80*/  LDG.E.U8 R16, desc[UR36][R14.64+0x89] ;  /* 0x000089240e107981 */ /* 0x000e24000c1e1100 */
[----:B0-----:R-:W-:-:S05]  /*10e90*/  PRMT R3, R16, 0x8880, RZ ;  /* 0x0000888010037816 */ /* 0x001fca00000000ff */
[----:B------:R-:W-:-:S07]  /*10ea0*/  IMAD R2, R3, R18, RZ ;  /* 0x0000001203027224 */ /* 0x000fce00078e02ff */
.L_x_431:
[----:B------:R-:W-:Y:S05]  /*10eb0*/  BSYNC B1 ;  /* 0x0000000000017941 */ /* 0x000fea0003800000 */
.L_x_430:
[----:B------:R-:W-:Y:S01]  /*10ec0*/  @!P6 IMAD R93, R93, R17, R2 ;  /* 0x000000115d5de224 */ /* 0x000fe200078e0202 */
[----:B------:R-:W-:Y:S04]  /*10ed0*/  BSSY B1, `(.L_x_432) ;  /* 0x0000006000017945 */ /* 0x000fe80003800000 */
[----:B------:R0:W-:Y:S01]  /*10ee0*/  @!P6 STG.E.U8 desc[UR36][R6.64+0x89], R93 ;  /* 0x0000895d0600e986 */ /* 0x0001e2000c101124 */
[----:B------:R-:W-:Y:S05]  /*10ef0*/  @P1 BRA `(.L_x_433) ;  /* 0x00000000000c1947 */ /* 0x000fea0003800000 */
[----:B------:R-:W0:Y:S02]  /*10f00*/  LDG.E.U8 R16, desc[UR36][R156.64+0x88] ;  /* 0x000088249c107981 */ /* 0x000e24000c1e1100 */
[----:B0-----:R-:W-:-:S05]  /*10f10*/  PRMT R3, R16, 0x8880, RZ ;  /* 0x0000888010037816 */ /* 0x001fca00000000ff */
[----:B------:R-:W-:-:S07]  /*10f20*/  IMAD R2, R3, R18, RZ ;  /* 0x0000001203027224 */ /* 0x000fce00078e02ff */
.L_x_433:
[----:B------:R-:W-:Y:S05]  /*10f30*/  BSYNC B1 ;  /* 0x0000000000017941 */ /* 0x000fea0003800000 */
.L_x_432:
        /* <DEDUP_REMOVED lines=12> */
.L_x_435:
[----:B------:R-:W-:Y:S05]  /*11000*/  BSYNC B1 ;  /* 0x0000000000017941 */ /* 0x000fea0003800000 */
.L_x_434:
[----:B------:R-:W-:Y:S01]  /*11010*/  @!P4 IMAD R95, R95, R17, R2 ;  /* 0x000000115f5fc224 */ /* 0x000fe200078e0202 */
[----:B------:R-:W-:Y:S04]  /*11020*/  BSSY B1, `(.L_x_436) ;  /* 0x0000006000017945 */ /* 0x000fe80003800000 */
[----:B------:R0:W-:Y:S01]  /*11030*/  @!P4 STG.E.U8 desc[UR36][R8.64+0x89], R95 ;  /* 0x0000895f0800c986 */ /* 0x0001e2000c101124 */
[----:B------:R-:W-:Y:S05]  /*11040*/  @P3 BRA `(.L_x_437) ;  /* 0x00000000000c3947 */ /* 0x000fea0003800000 */
[----:B------:R-:W0:Y:S02]  /*11050*/  LDG.E.U8 R16, desc[UR36][R14.64+0x90] ;  /* 0x000090240e107981 */ /* 0x000e24000c1e1100 */
[----:B0-----:R-:W-:-:S05]  /*11060*/  PRMT R3, R16, 0x8880, RZ ;  /* 0x0000888010037816 */ /* 0x001fca00000000ff */
[----:B------:R-:W-:-:S07]  /*11070*/  IMAD R2, R3, R18, RZ ;  /* 0x0000001203027224 */ /* 0x000fce00078e02ff */
.L_x_437:
[----:B------:R-:W-:Y:S05]  /*11080*/  BSYNC B1 ;  /* 0x0000000000017941 */ /* 0x000fea0003800000 */
.L_x_436:
[----:B0-----:R-:W-:Y:S01]  /*11090*/  @!P3 IMAD R3, R96, R17, R2 ;  /* 0x000000116003b224 */ /* 0x001fe200078e0202 */
[----:B------:R-:W-:Y:S04]  /*110a0*/  BSSY B1, `(.L_x_438) ;  /* 0x0000006000017945 */ /* 0x000fe80003800000 */
[----:B------:R0:W-:Y:S01]  /*110b0*/  @!P3 STG.E.U8 desc[UR36][R6.64+0x90], R3 ;  /* 0x000090030600b986 */ /* 0x0001e2000c101124 */
[----:B------:R-:W-:Y:S05]  /*110c0*/  @P5 BRA `(.L_x_439) ;  /* 0x00000000000c5947 */ /* 0x000fea0003800000 */
[----:B------:R-:W0:Y:S02]  /*110d0*/  LDG.E.U8 R16, desc[UR36][R14.64+0x91] ;  /* 0x000091240e107981 */ /* 0x000e24000c1e1100 */
[----:B0-----:R-:W-:-:S05]  /*110e0*/  PRMT R3, R16, 0x8880, RZ ;  /* 0x0000888010037816 */ /* 0x001fca00000000ff */
[----:B------:R-:W-:-:S07]  /*110f0*/  IMAD R2, R3, R18, RZ ;  /* 0x0000001203027224 */ /* 0x000fce00078e02ff */
.L_x_439:
[----:B------:R-:W-:Y:S05]  /*11100*/  BSYNC B1 ;  /* 0x0000000000017941 */ /* 0x000fea0003800000 */
.L_x_438:
[----:B------:R-:W-:Y:S01]  /*11110*/  @!P5 IMAD R97, R97, R17, R2 ;  /* 0x000000116161d224 */ /* 0x000fe200078e0202 */
[----:B------:R-:W-:Y:S04]  /*11120*/  BSSY B1, `(.L_x_440) ;  /* 0x0000006000017945 */ /* 0x000fe80003800000 */
[----:B------:R0:W-:Y:S01]  /*11130*/  @!P5 STG.E.U8 desc[UR36][R6.64+0x91], R97 ;  /* 0x000091610600d986 */ /* 0x0001e2000c101124 */
[----:B------:R-:W-:Y:S05]  /*11140*/  @P6 BRA `(.L_x_441) ;  /* 0x00000000000c6947 */ /* 0x000fea0003800000 */
[----:B------:R-:W0:Y:S02]  /*11150*/  LDG.E.U8 R16, desc[UR36][R156.64+0x90] ;  /* 0x000090249c107981 */ /* 0x000e24000c1e1100 */
[----:B0-----:R-:W-:-:S05]  /*11160*/  PRMT R3, R16, 0x8880, RZ ;  /* 0x0000888010037816 */ /* 0x001fca00000000ff */
[----:B------:R-:W-:-:S07]  /*11170*/  IMAD R2, R3, R18, RZ ;  /* 0x0000001203027224 */ /* 0x000fce00078e02ff */
.L_x_441:
[----:B------:R-:W-:Y:S05]  /*11180*/  BSYNC B1 ;  /* 0x0000000000017941 */ /* 0x000fea0003800000 */
.L_x_440:
[----:B0-----:R-:W-:Y:S01]  /*11190*/  @!P6 IMAD R3, R98, R17, R2 ;  /* 0x000000116203e224 */ /* 0x001fe200078e0202 */
[----:B------:R-:W-:Y:S04]  /*111a0*/  BSSY B1, `(.L_x_442) ;  /* 0x0000006000017945 */ /* 0x000fe80003800000 */
[----:B------:R0:W-:Y:S01]  /*111b0*/  @!P6 STG.E.U8 desc[UR36][R8.64+0x90], R3 ;  /* 0x000090030800e986 */ /* 0x0001e2000c101124 */
[----:B------:R-:W-:Y:S05]  /*111c0*/  @P1 BRA `(.L_x_443) ;  /* 0x00000000000c1947 */ /* 0x000fea0003800000 */
[----:B------:R-:W0:Y:S02]  /*111d0*/  LDG.E.U8 R16, desc[UR36][R156.64+0x91] ;  /* 0x000091249c107981 */ /* 0x000e24000c1e1100 */
[----:B0-----:R-:W-:-:S05]  /*111e0*/  PRMT R3, R16, 0x8880, RZ ;  /* 0x0000888010037816 */ /* 0x001fca00000000ff */
[----:B------:R-:W-:-:S07]  /*111f0*/  IMAD R2, R3, R18, RZ ;  /* 0x0000001203027224 */ /* 0x000fce00078e02ff */
.L_x_443:
[----:B------:R-:W-:Y:S05]  /*11200*/  BSYNC B1 ;  /* 0x0000000000017941 */ /* 0x000fea0003800000 */
.L_x_442:
        /* <DEDUP_REMOVED lines=12> */
.L_x_445:
[----:B------:R-:W-:Y:S05]  /*112d0*/  BSYNC B1 ;  /* 0x0000000000017941 */ /* 0x000fea0003800000 */
.L_x_444:
[----:B0-----:R-:W-:Y:S01]  /*112e0*/  @!P4 IMAD R3, R100, R17, R2 ;  /* 0x000000116403c224 */ /* 0x001fe200078e0202 */
[----:B------:R-:W-:Y:S04]  /*112f0*/  BSSY B1, `(.L_x_446) ;  /* 0x0000006000017945 */ /* 0x000fe80003800000 */
[----:B------:R0:W-:Y:S01]  /*11300*/  @!P4 STG.E.U8 desc[UR36][R6.64+0x98], R3 ;  /* 0x000098030600c986 */ /* 0x0001e2000c101124 */
[----:B------:R-:W-:Y:S05]  /*11310*/  @P3 BRA `(.L_x_447) ;  /* 0x00000000000c3947 */ /* 0x000fea0003800000 */
[----:B------:R-:W0:Y:S02]  /*11320*/  LDG.E.U8 R16, desc[UR36][R14.64+0x99] ;  /* 0x000099240e107981 */ /* 0x000e24000c1e1100 */
[----:B0-----:R-:W-:-:S05]  /*11330*/  PRMT R3, R16, 0x8880, RZ ;  /* 0x0000888010037816 */ /* 0x001fca00000000ff */
[----:B------:R-:W-:-:S07]  /*11340*/  IMAD R2, R3, R18, RZ ;  /* 0x0000001203027224 */ /* 0x000fce00078e02ff */
.L_x_447:
[----:B------:R-:W-:Y:S05]  /*11350*/  BSYNC B1 ;  /* 0x0000000000017941 */ /* 0x000fea0003800000 */
.L_x_446:
[----:B------:R-:W-:Y:S01]  /*11360*/  @!P3 IMAD R101, R101, R17, R2 ;  /* 0x000000116565b224 */ /* 0x000fe200078e0202 */
[----:B------:R-:W-:Y:S04]  /*11370*/  BSSY B1, `(.L_x_448) ;  /* 0x0000006000017945 */ /* 0x000fe80003800000 */
[----:B------:R0:W-:Y:S01]  /*11380*/  @!P3 STG.E.U8 desc[UR36][R6.64+0x99], R101 ;  /* 0x000099650600b986 */ /* 0x0001e2000c101124 */
[----:B------:R-:W-:Y:S05]  /*11390*/  @P5 BRA `(.L_x_449) ;  /* 0x00000000000c5947 */ /* 0x000fea0003800000 */
[----:B------:R-:W0:Y:S02]  /*113a0*/  LDG.E.U8 R16, desc[UR36][R156.64+0x98] ;  /* 0x000098249c107981 */ /* 0x000e24000c1e1100 */
[----:B0-----:R-:W-:-:S05]  /*113b0*/  PRMT R3, R16, 0x8880, RZ ;  /* 0x0000888010037816 */ /* 0x001fca00000000ff */
[----:B------:R-:W-:-:S07]  /*113c0*/  IMAD R2, R3, R18, RZ ;  /* 0x0000001203027224 */ /* 0x000fce00078e02ff */
.L_x_449:
[----:B------:R-:W-:Y:S05]  /*113d0*/  BSYNC B1 ;  /* 0x0000000000017941 */ /* 0x000fea0003800000 */
.L_x_448:
[----:B0-----:R-:W-:Y:S01]  /*113e0*/  @!P5 IMAD R3, R102, R17, R2 ;  /* 0x000000116603d224 */ /* 0x001fe200078e0202 */
[----:B------:R-:W-:Y:S04]  /*113f0*/  BSSY B1, `(.L_x_450) ;  /* 0x0000006000017945 */ /* 0x000fe80003800000 */
[----:B------:R0:W-:Y:S01]  /*11400*/  @!P5 STG.E.U8 desc[UR36][R8.64+0x98], R3 ;  /* 0x000098030800d986 */ /* 0x0001e2000c101124 */
[----:B------:R-:W-:Y:S05]  /*11410*/  @P6 BRA `(.L_x_451) ;  /* 0x00000000000c6947 */ /* 0x000fea0003800000 */
[----:B------:R-:W0:Y:S02]  /*11420*/  LDG.E.U8 R16, desc[UR36][R156.64+0x99] ;  /* 0x000099249c107981 */ /* 0x000e24000c1e1100 */
[----:B0-----:R-:W-:-:S05]  /*11430*/  PRMT R3, R16, 0x8880, RZ ;  /* 0x0000888010037816 */ /* 0x001fca00000000ff */
[----:B------:R-:W-:-:S07]  /*11440*/  IMAD R2, R3, R18, RZ ;  /* 0x0000001203027224 */ /* 0x000fce00078e02ff */
.L_x_451:
[----:B------:R-:W-:Y:S05]  /*11450*/  BSYNC B1 ;  /* 0x0000000000017941 */ /* 0x000fea0003800000 */
.L_x_450:
[----:B------:R-:W-:Y:S01]  /*11460*/  @!P6 IMAD R103, R103, R17, R2 ;  /* 0x000000116767e224 */ /* 0x000fe200078e0202 */
[----:B------:R-:W-:Y:S04]  /*11470*/  BSSY B1, `(.L_x_452) ;  /* 0x0000006000017945 */ /* 0x000fe80003800000 */
[----:B------:R0:W-:Y:S01]  /*11480*/  @!P6 STG.E.U8 desc[UR36][R8.64+0x99], R103 ;  /* 0x000099670800e986 */ /* 0x0001e2000c101124 */
[----:B------:R-:W-:Y:S05]  /*11490*/  @P1 BRA `(.L_x_453) ;  /* 0x00000000000c1947 */ /* 0x000fea0003800000 */
[----:B------:R-:W0:Y:S02]  /*114a0*/  LDG.E.U8 R16, desc[UR36][R14.64+0xa0] ;  /* 0x0000a0240e107981 */ /* 0x000e24000c1e1100 */
[----:B0-----:R-:W-:-:S05]  /*114b0*/  PRMT R3, R16, 0x8880, RZ ;  /* 0x0000888010037816 */ /* 0x001fca00000000ff */
[----:B------:R-:W-:-:S07]  /*114c0*/  IMAD R2, R3, R18, RZ ;  /* 0x0000001203027224 */ /* 0x000fce00078e02ff */
.L_x_453:
[----:B------:R-:W-:Y:S05]  /*114d0*/  BSYNC B1 ;  /* 0x0000000000017941 */ /* 0x000fea0003800000 */
.L_x_452:
        /* <DEDUP_REMOVED lines=12> */
.L_x_455:
[----:B------:R-:W-:Y:S05]  /*115a0*/  BSYNC B1 ;  /* 0x0000000000017941 */ /* 0x000fea0003800000 */
.L_x_454:
[----:B------:R-:W-:Y:S01]  /*115b0*/  @!P4 IMAD R105, R105, R17, R2 ;  /* 0x000000116969c224 */ /* 0x000fe200078e0202 */
[----:B------:R-:W-:Y:S04]  /*115c0*/  BSSY B1, `(.L_x_456) ;  /* 0x0000006000017945 */ /* 0x000fe80003800000 */
[----:B------:R0:W-:Y:S01]  /*115d0*/  @!P4 STG.E.U8 desc[UR36][R6.64+0xa1], R105 ;  /* 0x0000a1690600c986 */ /* 0x0001e2000c101124 */
[----:B------:R-:W-:Y:S05]  /*115e0*/  @P3 BRA `(.L_x_457) ;  /* 0x00000000000c3947 */ /* 0x000fea0003800000 */
[----:B------:R-:W0:Y:S02]  /*115f0*/  LDG.E.U8 R16, desc[UR36][R156.64+0xa0] ;  /* 0x0000a0249c107981 */ /* 0x000e24000c1e1100 */
[----:B0-----:R-:W-:-:S05]  /*11600*/  PRMT R3, R16, 0x8880, RZ ;  /* 0x0000888010037816 */ /* 0x001fca00000000ff */
[----:B------:R-:W-:-:S07]  /*11610*/  IMAD R2, R3, R18, RZ ;  /* 0x0000001203027224 */ /* 0x000fce00078e02ff */
.L_x_457:
[----:B------:R-:W-:Y:S05]  /*11620*/  BSYNC B1 ;  /* 0x0000000000017941 */ /* 0x000fea0003800000 */
.L_x_456:
[----:B0-----:R-:W-:Y:S01]  /*11630*/  @!P3 IMAD R3, R106, R17, R2 ;  /* 0x000000116a03b224 */ /* 0x001fe200078e0202 */
[----:B------:R-:W-:Y:S04]  /*11640*/  BSSY B1, `(.L_x_458) ;  /* 0x0000006000017945 */ /* 0x000fe80003800000 */
[----:B------:R0:W-:Y:S01]  /*11650*/  @!P3 STG.E.U8 desc[UR36][R8.64+0xa0], R3 ;  /* 0x0000a0030800b986 */ /* 0x0001e2000c101124 */
[----:B------:R-:W-:Y:S05]  /*11660*/  @P5 BRA `(.L_x_459) ;  /* 0x00000000000c5947 */ /* 0x000fea0003800000 */
[----:B------:R-:W0:Y:S02]  /*11670*/  LDG.E.U8 R16, desc[UR36][R156.64+0xa1] ;  /* 0x0000a1249c107981 */ /* 0x000e24000c1e1100 */
[----:B0-----:R-:W-:-:S05]  /*11680*/  PRMT R3, R16, 0x8880, RZ ;  /* 0x0000888010037816 */ /* 0x001fca00000000ff */
[----:B------:R-:W-:-:S07]  /*11690*/  IMAD R2, R3, R18, RZ ;  /* 0x0000001203027224 */ /* 0x000fce00078e02ff */
.L_x_459:
[----:B------:R-:W-:Y:S05]  /*116a0*/  BSYNC B1 ;  /* 0x0000000000017941 */ /* 0x000fea0003800000 */
.L_x_458:
[----:B------:R-:W-:Y:S01]  /*116b0*/  @!P5 IMAD R107, R107, R17, R2 ;  /* 0x000000116b6bd224 */ /* 0x000fe200078e0202 */
[----:B------:R-:W-:Y:S04]  /*116c0*/  BSSY B1, `(.L_x_460) ;  /* 0x0000006000017945 */ /* 0x000fe80003800000 */
[----:B------:R0:W-:Y:S01]  /*116d0*/  @!P5 STG.E.U8 desc[UR36][R8.64+0xa1], R107 ;  /* 0x0000a16b0800d986 */ /* 0x0001e2000c101124 */
[----:B------:R-:W-:Y:S05]  /*116e0*/  @P6 BRA `(.L_x_461) ;  /* 0x00000000000c6947 */ /* 0x000fea0003800000 */
[----:B------:R-:W0:Y:S02]  /*116f0*/  LDG.E.U8 R16, desc[UR36][R14.64+0xa8] ;  /* 0x0000a8240e107981 */ /* 0x000e24000c1e1100 */
[----:B0-----:R-:W-:-:S05]  /*11700*/  PRMT R3, R16, 0x8880, RZ ;  /* 0x0000888010037816 */ /* 0x001fca00000000ff */
[----:B------:R-:W-:-:S07]  /*11710*/  IMAD R2, R3, R18, RZ ;  /* 0x0000001203027224 */ /* 0x000fce00078e02ff */
.L_x_461:
[----:B------:R-:W-:Y:S05]  /*11720*/  BSYNC B1 ;  /* 0x0000000000017941 */ /* 0x000fea0003800000 */
.L_x_460:
[----:B0-----:R-:W-:Y:S01]  /*11730*/  @!P6 IMAD R3, R108, R17, R2 ;  /* 0x000000116c03e224 */ /* 0x001fe200078e0202 */
[----:B------:R-:W-:Y:S04]  /*11740*/  BSSY B1, `(.L_x_462) ;  /* 0x0000006000017945 */ /* 0x000fe80003800000 */
[----:B------:R0:W-:Y:S01]  /*11750*/  @!P6 STG.E.U8 desc[UR36][R6.64+0xa8], R3 ;  /* 0x0000a8030600e986 */ /* 0x0001e2000c101124 */
[----:B------:R-:W-:Y:S05]  /*11760*/  @P1 BRA `(.L_x_463) ;  /* 0x00000000000c1947 */ /* 0x000fea0003800000 */
[----:B------:R-:W0:Y:S02]  /*11770*/  LDG.E.U8 R16, desc[UR36][R14.64+0xa9] ;  /* 0x0000a9240e107981 */ /* 0x000e24000c1e1100 */
[----:B0-----:R-:W-:-:S05]  /*11780*/  PRMT R3, R16, 0x8880, RZ ;  /* 0x0000888010037816 */ /* 0x001fca00000000ff */
[----:B------:R-:W-:-:S07]  /*11790*/  IMAD R2, R3, R18, RZ ;  /* 0x0000001203027224 */ /* 0x000fce00078e02ff */
.L_x_463:
[----:B------:R-:W-:Y:S05]  /*117a0*/  BSYNC B1 ;  /* 0x0000000000017941 */ /* 0x000fea0003800000 */
.L_x_462:
        /* <DEDUP_REMOVED lines=12> */
.L_x_465:
[----:B------:R-:W-:Y:S05]  /*11870*/  BSYNC B1 ;  /* 0x0000000000017941 */ /* 0x000fea0003800000 */
.L_x_464:
[----:B0-----:R-:W-:Y:S01]  /*11880*/  @!P4 IMAD R3, R110, R17, R2 ;  /* 0x000000116e03c224 */ /* 0x001fe200078e0202 */
[----:B------:R-:W-:Y:S04]  /*11890*/  BSSY B1, `(.L_x_466) ;  /* 0x0000006000017945 */ /* 0x000fe80003800000 */
[----:B------:R0:W-:Y:S01]  /*118a0*/  @!P4 STG.E.U8 desc[UR36][R8.64+0xa8], R3 ;  /* 0x0000a8030800c986 */ /* 0x0001e2000c101124 */
[----:B------:R-:W-:Y:S05]  /*118b0*/  @P3 BRA `(.L_x_467) ;  /* 0x00000000000c3947 */ /* 0x000fea0003800000 */
[----:B------:R-:W0:Y:S02]  /*118c0*/  LDG.E.U8 R16, desc[UR36][R156.64+0xa9] ;  /* 0x0000a9249c107981 */ /* 0x000e24000c1e1100 */
[----:B0-----:R-:W-:-:S05]  /*118d0*/  PRMT R3, R16, 0x8880, RZ ;  /* 0x0000888010037816 */ /* 0x001fca00000000ff */
[----:B------:R-:W-:-:S07]  /*118e0*/  IMAD R2, R3, R18, RZ ;  /* 0x0000001203027224 */ /* 0x000fce00078e02ff */
.L_x_467:
[----:B------:R-:W-:Y:S05]  /*118f0*/  BSYNC B1 ;  /* 0x0000000000017941 */ /* 0x000fea0003800000 */
.L_x_466:
[----:B------:R-:W-:Y:S01]  /*11900*/  @!P3 IMAD R111, R111, R17, R2 ;  /* 0x000000116f6fb224 */ /* 0x000fe200078e0202 */
[----:B------:R-:W-:Y:S04]  /*11910*/  BSSY B1, `(.L_x_468) ;  /* 0x0000006000017945 */ /* 0x000fe80003800000 */
[----:B------:R0:W-:Y:S01]  /*11920*/  @!P3 STG.E.U8 desc[UR36][R8.64+0xa9], R111 ;  /* 0x0000a96f0800b986 */ /* 0x0001e2000c101124 */
[----:B------:R-:W-:Y:S05]  /*11930*/  @P5 BRA `(.L_x_469) ;  /* 0x00000000000c5947 */ /* 0x000fea0003800000 */
[----:B------:R-:W0:Y:S02]  /*11940*/  LDG.E.U8 R16, desc[UR36][R14.64+0xb0] ;  /* 0x0000b0240e107981 */ /* 0x000e24000c1e1100 */
[----:B0-----:R-:W-:-:S05]  /*11950*/  PRMT R3, R16, 0x8880, RZ ;  /* 0x0000888010037816 */ /* 0x001fca00000000ff */
[----:B------:R-:W-:-:S07]  /*11960*/  IMAD R2, R3, R18, RZ ;  /* 0x0000001203027224 */ /* 0x000fce00078e02ff */
.L_x_469:
[----:B------:R-:W-:Y:S05]  /*11970*/  BSYNC B1 ;  /* 0x0000000000017941 */ /* 0x000fea0003800000 */
.L_x_468:
[----:B0-----:R-:W-:Y:S01]  /*11980*/  @!P5 IMAD R3, R112, R17, R2 ;  /* 0x000000117003d224 */ /* 0x001fe200078e0202 */
[----:B------:R-:W-:Y:S04]  /*11990*/  BSSY B1, `(.L_x_470) ;  /* 0x0000006000017945 */ /* 0x000fe80003800000 */
[----:B------:R0:W-:Y:S01]  /*119a0*/  @!P5 STG.E.U8 desc[UR36][R6.64+0xb0], R3 ;  /* 0x0000b0030600d986 */ /* 0x0001e2000c101124 */
[----:B------:R-:W-:Y:S05]  /*119b0*/  @P6 BRA `(.L_x_471) ;  /* 0x00000000000c6947 */ /* 0x000fea0003800000 */
[----:B------:R-:W0:Y:S02]  /*119c0*/  LDG.E.U8 R16, desc[UR36][R14.64+0xb1] ;  /* 0x0000b1240e107981 */ /* 0x000e24000c1e1100 */
[----:B0-----:R-:W-:-:S05]  /*119d0*/  PRMT R3, R16, 0x8880, RZ ;  /* 0x0000888010037816 */ /* 0x001fca00000000ff */
[----:B------:R-:W-:-:S07]  /*119e0*/  IMAD R2, R3, R18, RZ ;  /* 0x0000001203027224 */ /* 0x000fce00078e02ff */
.L_x_471:
[----:B------:R-:W-:Y:S05]  /*119f0*/  BSYNC B1 ;  /* 0x0000000000017941 */ /* 0x000fea0003800000 */
.L_x_470:
[----:B------:R-:W-:Y:S01]  /*11a00*/  @!P6 IMAD R113, R113, R17, R2 ;  /* 0x000000117171e224 */ /* 0x000fe200078e0202 */
[----:B------:R-:W-:Y:S04]  /*11a10*/  BSSY B1, `(.L_x_472) ;  /* 0x0000006000017945 */ /* 0x000fe80003800000 */
[----:B------:R0:W-:Y:S01]  /*11a20*/  @!P6 STG.E.U8 desc[UR36][R6.64+0xb1], R113 ;  /* 0x0000b1710600e986 */ /* 0x0001e2000c101124 */
[----:B------:R-:W-:Y:S05]  /*11a30*/  @P1 BRA `(.L_x_473) ;  /* 0x00000000000c1947 */ /* 0x000fea0003800000 */
[----:B------:R-:W0:Y:S02]  /*11a40*/  LDG.E.U8 R16, desc[UR36][R156.64+0xb0] ;  /* 0x0000b0249c107981 */ /* 0x000e24000c1e1100 */
[----:B0-----:R-:W-:-:S05]  /*11a50*/  PRMT R3, R16, 0x8880, RZ ;  /* 0x0000888010037816 */ /* 0x001fca00000000ff */
[----:B------:R-:W-:-:S07]  /*11a60*/  IMAD R2, R3, R18, RZ ;  /* 0x0000001203027224 */ /* 0x000fce00078e02ff */
.L_x_473:
[----:B------:R-:W-:Y:S05]  /*11a70*/  BSYNC B1 ;  /* 0x0000000000017941 */ /* 0x000fea0003800000 */
.L_x_472:
        /* <DEDUP_REMOVED lines=12> */
.L_x_475:
[----:B------:R-:W-:Y:S05]  /*11b40*/  BSYNC B1 ;  /* 0x0000000000017941 */ /* 0x000fea0003800000 */
.L_x_474:
[----:B------:R-:W-:Y:S01]  /*11b50*/  @!P4 IMAD R115, R115, R17, R2 ;  /* 0x000000117373c224 */ /* 0x000fe200078e0202 */
[----:B------:R-:W-:Y:S04]  /*11b60*/  BSSY B1, `(.L_x_476) ;  /* 0x0000006000017945 */ /* 0x000fe80003800000 */
[----:B------:R0:W-:Y:S01]  /*11b70*/  @!P4 STG.E.U8 desc[UR36][R8.64+0xb1], R115 ;  /* 0x0000b1730800c986 */ /* 0x0001e2000c101124 */
[----:B------:R-:W-:Y:S05]  /*11b80*/  @P3 BRA `(.L_x_477) ;  /* 0x00000000000c3947 */ /* 0x000fea0003800000 */
[----:B------:R-:W0:Y:S02]  /*11b90*/  LDG.E.U8 R16, desc[UR36][R14.64+0xb8] ;  /* 0x0000b8240e107981 */ /* 0x000e24000c1e1100 */
[----:B0-----:R-:W-:-:S05]  /*11ba0*/  PRMT R3, R16, 0x8880, RZ ;  /* 0x0000888010037816 */ /* 0x001fca00000000ff */
[----:B------:R-:W-:-:S07]  /*11bb0*/  IMAD R2, R3, R18, RZ ;  /* 0x0000001203027224 */ /* 0x000fce00078e02ff */
.L_x_477:
[----:B------:R-:W-:Y:S05]  /*11bc0*/  BSYNC B1 ;  /* 0x0000000000017941 */ /* 0x000fea0003800000 */
.L_x_476:
[----:B0-----:R-:W-:Y:S01]  /*11bd0*/  @!P3 IMAD R3, R116, R17, R2 ;  /* 0x000000117403b224 */ /* 0x001fe200078e0202 */
[----:B------:R-:W-:Y:S04]  /*11be0*/  BSSY B1, `(.L_x_478) ;  /* 0x0000006000017945 */ /* 0x000fe80003800000 */
[----:B------:R0:W-:Y:S01]  /*11bf0*/  @!P3 STG.E.U8 desc[UR36][R6.64+0xb8], R3 ;  /* 0x0000b8030600b986 */ /* 0x0001e2000c101124 */
[----:B------:R-:W-:Y:S05]  /*11c00*/  @P5 BRA `(.L_x_479) ;  /* 0x00000000000c5947 */ /* 0x000fea0003800000 */
[----:B------:R-:W0:Y:S02]  /*11c10*/  LDG.E.U8 R16, desc[UR36][R14.64+0xb9] ;  /* 0x0000b9240e107981 */ /* 0x000e24000c1e1100 */
[----:B0-----:R-:W-:-:S05]  /*11c20*/  PRMT R3, R16, 0x8880, RZ ;  /* 0x0000888010037816 */ /* 0x001fca00000000ff */
[----:B------:R-:W-:-:S07]  /*11c30*/  IMAD R2, R3, R18, RZ ;  /* 0x0000001203027224 */ /* 0x000fce00078e02ff */
.L_x_479:
[----:B------:R-:W-:Y:S05]  /*11c40*/  BSYNC B1 ;  /* 0x0000000000017941 */ /* 0x000fea0003800000 */
.L_x_478:
[----:B------:R-:W-:Y:S01]  /*11c50*/  @!P5 IMAD R117, R117, R17, R2 ;  /* 0x000000117575d224 */ /* 0x000fe200078e0202 */
[----:B------:R-:W-:Y:S04]  /*11c60*/  BSSY B1, `(.L_x_480) ;  /* 0x0000006000017945 */ /* 0x000fe80003800000 */
[----:B------:R0:W-:Y:S01]  /*11c70*/  @!P5 STG.E.U8 desc[UR36][R6.64+0xb9], R117 ;  /* 0x0000b9750600d986 */ /* 0x0001e2000c101124 */
[----:B------:R-:W-:Y:S05]  /*11c80*/  @P6 BRA `(.L_x_481) ;  /* 0x00000000000c6947 */ /* 0x000fea0003800000 */
[----:B------:R-:W0:Y:S02]  /*11c90*/  LDG.E.U8 R16, desc[UR36][R156.64+0xb8] ;  /* 0x0000b8249c107981 */ /* 0x000e24000c1e1100 */
[----:B0-----:R-:W-:-:S05]  /*11ca0*/  PRMT R3, R16, 0x8880, RZ ;  /* 0x0000888010037816 */ /* 0x001fca00000000ff */
[----:B------:R-:W-:-:S07]  /*11cb0*/  IMAD R2, R3, R18, RZ ;  /* 0x0000001203027224 */ /* 0x000fce00078e02ff */
.L_x_481:
[----:B------:R-:W-:Y:S05]  /*11cc0*/  BSYNC B1 ;  /* 0x0000000000017941 */ /* 0x000fea0003800000 */
.L_x_480:
[----:B0-----:R-:W-:Y:S01]  /*11cd0*/  @!P6 IMAD R3, R118, R17, R2 ;  /* 0x000000117603e224 */ /* 0x001fe200078e0202 */
[----:B------:R-:W-:Y:S04]  /*11ce0*/  BSSY B1, `(.L_x_482) ;  /* 0x0000006000017945 */ /* 0x000fe80003800000 */
[----:B------:R0:W-:Y:S01]  /*11cf0*/  @!P6 STG.E.U8 desc[UR36][R8.64+0xb8], R3 ;  /* 0x0000b8030800e986 */ /* 0x0001e2000c101124 */
[----:B------:R-:W-:Y:S05]  /*11d00*/  @P1 BRA `(.L_x_483) ;  /* 0x00000000000c1947 */ /* 0x000fea0003800000 */
[----:B------:R-:W0:Y:S02]  /*11d10*/  LDG.E.U8 R16, desc[UR36][R156.64+0xb9] ;  /* 0x0000b9249c107981 */ /* 0x000e24000c1e1100 */
[----:B0-----:R-:W-:-:S05]  /*11d20*/  PRMT R3, R16, 0x8880, RZ ;  /* 0x0000888010037816 */ /* 0x001fca00000000ff */
[----:B------:R-:W-:-:S07]  /*11d30*/  IMAD R2, R3, R18, RZ ;  /* 0x0000001203027224 */ /* 0x000fce00078e02ff */
.L_x_483:
[----:B------:R-:W-:Y:S05]  /*11d40*/  BSYNC B1 ;  /* 0x0000000000017941 */ /* 0x000fea0003800000 */
.L_x_482:
        /* <DEDUP_REMOVED lines=12> */
.L_x_485:
[----:B------:R-:W-:Y:S05]  /*11e10*/  BSYNC B1 ;  /* 0x0000000000017941 */ /* 0x000fea0003800000 */
.L_x_484:
[----:B0-----:R-:W-:Y:S01]  /*11e20*/  @!P4 IMAD R3, R120, R17, R2 ;  /* 0x000000117803c224 */ /* 0x001fe200078e0202 */
[----:B------:R-:W-:Y:S04]  /*11e30*/  BSSY B1, `(.L_x_486) ;  /* 0x0000006000017945 */ /* 0x000fe80003800000 */
[----:B------:R0:W-:Y:S01]  /*11e40*/  @!P4 STG.E.U8 desc[UR36][R6.64+0xc0], R3 ;  /* 0x0000c0030600c986 */ /* 0x0001e2000c101124 */
[----:B------:R-:W-:Y:S05]  /*11e50*/  @P3 BRA `(.L_x_487) ;  /* 0x00000000000c3947 */ /* 0x000fea0003800000 */
[----:B------:R-:W0:Y:S02]  /*11e60*/  LDG.E.U8 R16, desc[UR36][R14.64+0xc1] ;  /* 0x0000c1240e107981 */ /* 0x000e24000c1e1100 */
[----:B0-----:R-:W-:-:S05]  /*11e70*/  PRMT R3, R16, 0x8880, RZ ;  /* 0x0000888010037816 */ /* 0x001fca00000000ff */
[----:B------:R-:W-:-:S07]  /*11e80*/  IMAD R2, R3, R18, RZ ;  /* 0x0000001203027224 */ /* 0x000fce00078e02ff */
.L_x_487:
[----:B------:R-:W-:Y:S05]  /*11e90*/  BSYNC B1 ;  /* 0x0000000000017941 */ /* 0x000fea0003800000 */
.L_x_486:
[----:B------:R-:W-:Y:S01]  /*11ea0*/  @!P3 IMAD R121, R121, R17, R2 ;  /* 0x000000117979b224 */ /* 0x000fe200078e0202 */
[----:B------:R-:W-:Y:S04]  /*11eb0*/  BSSY B1, `(.L_x_488) ;  /* 0x0000006000017945 */ /* 0x000fe80003800000 */
[----:B------:R0:W-:Y:S01]  /*11ec0*/  @!P3 STG.E.U8 desc[UR36][R6.64+0xc1], R121 ;  /* 0x0000c1790600b986 */ /* 0x0001e2000c101124 */
[----:B------:R-:W-:Y:S05]  /*11ed0*/  @P5 BRA `(.L_x_489) ;  /* 0x00000000000c5947 */ /* 0x000fea0003800000 */
[----:B------:R-:W0:Y:S02]  /*11ee0*/  LDG.E.U8 R16, desc[UR36][R156.64+0xc0] ;  /* 0x0000c0249c107981 */ /* 0x000e24000c1e1100 */
[----:B0-----:R-:W-:-:S05]  /*11ef0*/  PRMT R3, R16, 0x8880, RZ ;  /* 0x0000888010037816 */ /* 0x001fca00000000ff */
[----:B------:R-:W-:-:S07]  /*11f00*/  IMAD R2, R3, R18, RZ ;  /* 0x0000001203027224 */ /* 0x000fce00078e02ff */
.L_x_489:
[----:B------:R-:W-:Y:S05]  /*11f10*/  BSYNC B1 ;  /* 0x0000000000017941 */ /* 0x000fea0003800000 */
.L_x_488:
[----:B0-----:R-:W-:Y:S01]  /*11f20*/  @!P5 IMAD R3, R122, R17, R2 ;  /* 0x000000117a03d224 */ /* 0x001fe200078e0202 */
[----:B------:R-:W-:Y:S04]  /*11f30*/  BSSY B1, `(.L_x_490) ;  /* 0x0000006000017945 */ /* 0x000fe80003800000 */
[----:B------:R0:W-:Y:S01]  /*11f40*/  @!P5 STG.E.U8 desc[UR36][R8.64+0xc0], R3 ;  /* 0x0000c0030800d986 */ /* 0x0001e2000c101124 */
[----:B------:R-:W-:Y:S05]  /*11f50*/  @P6 BRA `(.L_x_491) ;  /* 0x00000000000c6947 */ /* 0x000fea0003800000 */
[----:B------:R-:W0:Y:S02]  /*11f60*/  LDG.E.U8 R16, desc[UR36][R156.64+0xc1] ;  /* 0x0000c1249c107981 */ /* 0x000e24000c1e1100 */
[----:B0-----:R-:W-:-:S05]  /*11f70*/  PRMT R3, R16, 0x8880, RZ ;  /* 0x0000888010037816 */ /* 0x001fca00000000ff */
[----:B------:R-:W-:-:S07]  /*11f80*/  IMAD R2, R3, R18, RZ ;  /* 0x0000001203027224 */ /* 0x000fce00078e02ff */
.L_x_491:
[----:B------:R-:W-:Y:S05]  /*11f90*/  BSYNC B1 ;  /* 0x0000000000017941 */ /* 0x000fea0003800000 */
.L_x_490:
[----:B------:R-:W-:Y:S01]  /*11fa0*/  @!P6 IMAD R123, R123, R17, R2 ;  /* 0x000000117b7be224 */ /* 0x000fe200078e0202 */
[----:B------:R-:W-:Y:S04]  /*11fb0*/  BSSY B1, `(.L_x_492) ;  /* 0x0000006000017945 */ /* 0x000fe80003800000 */
[----:B------:R0:W-:Y:S01]  /*11fc0*/  @!P6 STG.E.U8 desc[UR36][R8.64+0xc1], R123 ;  /* 0x0000c17b0800e986 */ /* 0x0001e2000c101124 */
[----:B------:R-:W-:Y:S05]  /*11fd0*/  @P1 BRA `(.L_x_493) ;  /* 0x00000000000c1947 */ /* 0x000fea0003800000 */
[----:B------:R-:W0:Y:S02]  /*11fe0*/  LDG.E.U8 R16, desc[UR36][R14.64+0xc8] ;  /* 0x0000c8240e107981 */ /* 0x000e24000c1e1100 */
[----:B0-----:R-:W-:-:S05]  /*11ff0*/  PRMT R3, R16, 0x8880, RZ ;  /* 0x0000888010037816 */ /* 0x001fca00000000ff */
[----:B------:R-:W-:-:S07]  /*12000*/  IMAD R2, R3, R18, RZ ;  /* 0x0000001203027224 */ /* 0x000fce00078e02ff */
.L_x_493:
[----:B------:R-:W-:Y:S05]  /*12010*/  BSYNC B1 ;  /* 0x0000000000017941 */ /* 0x000fea0003800000 */
.L_x_492:
        /* <DEDUP_REMOVED lines=12> */
.L_x_495:
[----:B------:R-:W-:Y:S05]  /*120e0*/  BSYNC B1 ;  /* 0x0000000000017941 */ /* 0x000fea0003800000 */
.L_x_494:
[----:B------:R-:W-:Y:S01]  /*120f0*/  @!P4 IMAD R125, R125, R17, R2 ;  /* 0x000000117d7dc224 */ /* 0x000fe200078e0202 */
[----:B------:R-:W-:Y:S04]  /*12100*/  BSSY B1, `(.L_x_496) ;  /* 0x0000006000017945 */ /* 0x000fe80003800000 */
[----:B------:R0:W-:Y:S01]  /*12110*/  @!P4 STG.E.U8 desc[UR36][R6.64+0xc9], R125 ;  /* 0x0000c97d0600c986 */ /* 0x0001e2000c101124 */
[----:B------:R-:W-:Y:S05]  /*12120*/  @P3 BRA `(.L_x_497) ;  /* 0x00000000000c3947 */ /* 0x000fea0003800000 */
[----:B------:R-:W0:Y:S02]  /*12130*/  LDG.E.U8 R16, desc[UR36][R156.64+0xc8] ;  /* 0x0000c8249c107981 */ /* 0x000e24000c1e1100 */
[----:B0-----:R-:W-:-:S05]  /*12140*/  PRMT R3, R16, 0x8880, RZ ;  /* 0x0000888010037816 */ /* 0x001fca00000000ff */
[----:B------:R-:W-:-:S07]  /*12150*/  IMAD R2, R3, R18, RZ ;  /* 0x0000001203027224 */ /* 0x000fce00078e02ff */
.L_x_497:
[----:B------:R-:W-:Y:S05]  /*12160*/  BSYNC B1 ;  /* 0x0000000000017941 */ /* 0x000fea0003800000 */
.L_x_496:
[----:B0-----:R-:W-:Y:S01]  /*12170*/  @!P3 IMAD R3, R126, R17, R2 ;  /* 0x000000117e03b224 */ /* 0x001fe200078e0202 */
[----:B------:R-:W-:Y:S04]  /*12180*/  BSSY B1, `(.L_x_498) ;  /* 0x0000006000017945 */ /* 0x000fe80003800000 */
[----:B------:R0:W-:Y:S01]  /*12190*/  @!P3 STG.E.U8 desc[UR36][R8.64+0xc8], R3 ;  /* 0x0000c8030800b986 */ /* 0x0001e2000c101124 */
[----:B------:R-:W-:Y:S05]  /*121a0*/  @P5 BRA `(.L_x_499) ;  /* 0x00000000000c5947 */ /* 0x000fea0003800000 */
[----:B------:R-:W0:Y:S02]  /*121b0*/  LDG.E.U8 R16, desc[UR36][R156.64+0xc9] ;  /* 0x0000c9249c107981 */ /* 0x000e24000c1e1100 */
[----:B0-----:R-:W-:-:S05]  /*121c0*/  PRMT R3, R16, 0x8880, RZ ;  /* 0x0000888010037816 */ /* 0x001fca00000000ff */
[----:B------:R-:W-:-:S07]  /*121d0*/  IMAD R2, R3, R18, RZ ;  /* 0x0000001203027224 */ /* 0x000fce00078e02ff */
.L_x_499:
[----:B------:R-:W-:Y:S05]  /*121e0*/  BSYNC B1 ;  /* 0x0000000000017941 */ /* 0x000fea0003800000 */
.L_x_498:
[----:B------:R-:W-:Y:S01]  /*121f0*/  @!P5 IMAD R127, R127, R17, R2 ;  /* 0x000000117f7fd224 */ /* 0x000fe200078e0202 */
[----:B------:R-:W-:Y:S04]  /*12200*/  BSSY B1, `(.L_x_500) ;  /* 0x0000006000017945 */ /* 0x000fe80003800000 */
[----:B------:R0:W-:Y:S01]  /*12210*/  @!P5 STG.E.U8 desc[UR36][R8.64+0xc9], R127 ;  /* 0x0000c97f0800d986 */ /* 0x0001e2000c101124 */
[----:B------:R-:W-:Y:S05]  /*12220*/  @P6 BRA `(.L_x_501) ;  /* 0x00000000000c6947 */ /* 0x000fea0003800000 */
[----:B------:R-:W0:Y:S02]  /*12230*/  LDG.E.U8 R16, desc[UR36][R14.64+0xd0] ;  /* 0x0000d0240e107981 */ /* 0x000e24000c1e1100 */
[----:B0-----:R-:W-:-:S05]  /*12240*/  PRMT R3, R16, 0x8880, RZ ;  /* 0x0000888010037816 */ /* 0x001fca00000000ff */
[----:B------:R-:W-:-:S07]  /*12250*/  IMAD R2, R3, R18, RZ ;  /* 0x0000001203027224 */ /* 0x000fce00078e02ff */
.L_x_501:
[----:B------:R-:W-:Y:S05]  /*12260*/  BSYNC B1 ;  /* 0x0000000000017941 */ /* 0x000fea0003800000 */
.L_x_500:
[----:B0-----:R-:W-:Y:S01]  /*12270*/  @!P6 IMAD R3, R128, R17, R2 ;  /* 0x000000118003e224 */ /* 0x001fe200078e0202 */
[----:B------:R-:W-:Y:S04]  /*12280*/  BSSY B1, `(.L_x_502) ;  /* 0x0000006000017945 */ /* 0x000fe80003800000 */
[----:B------:R0:W-:Y:S01]  /*12290*/  @!P6 STG.E.U8 desc[UR36][R6.64+0xd0], R3 ;  /* 0x0000d0030600e986 */ /* 0x0001e2000c101124 */
[----:B------:R-:W-:Y:S05]  /*122a0*/  @P1 BRA `(.L_x_503) ;  /* 0x00000000000c1947 */ /* 0x000fea0003800000 */
[----:B------:R-:W0:Y:S02]  /*122b0*/  LDG.E.U8 R16, desc[UR36][R14.64+0xd1] ;  /* 0x0000d1240e107981 */ /* 0x000e24000c1e1100 */
[----:B0-----:R-:W-:-:S05]  /*122c0*/  PRMT R3, R16, 0x8880, RZ ;  /* 0x0000888010037816 */ /* 0x001fca00000000ff */
[----:B------:R-:W-:-:S07]  /*122d0*/  IMAD R2, R3, R18, RZ ;  /* 0x0000001203027224 */ /* 0x000fce00078e02ff */
.L_x_503:
[----:B------:R-:W-:Y:S05]  /*122e0*/  BSYNC B1 ;  /* 0x0000000000017941 */ /* 0x000fea0003800000 */
.L_x_502:
        /* <DEDUP_REMOVED lines=12> */
.L_x_505:
[----:B------:R-:W-:Y:S05]  /*123b0*/  BSYNC B1 ;  /* 0x0000000000017941 */ /* 0x000fea0003800000 */
.L_x_504:
[----:B0-----:R-:W-:Y:S01]  /*123c0*/  @!P4 IMAD R3, R130, R17, R2 ;  /* 0x000000118203c224 */ /* 0x001fe200078e0202 */
[----:B------:R-:W-:Y:S04]  /*123d0*/  BSSY B1, `(.L_x_506) ;  /* 0x0000006000017945 */ /* 0x000fe80003800000 */
[----:B------:R0:W-:Y:S01]  /*123e0*/  @!P4 STG.E.U8 desc[UR36][R8.64+0xd0], R3 ;  /* 0x0000d0030800c986 */ /* 0x0001e2000c101124 */
[----:B------:R-:W-:Y:S05]  /*123f0*/  @P3 BRA `(.L_x_507) ;  /* 0x00000000000c3947 */ /* 0x000fea0003800000 */
[----:B------:R-:W0:Y:S02]  /*12400*/  LDG.E.U8 R16, desc[UR36][R156.64+0xd1] ;  /* 0x0000d1249c107981 */ /* 0x000e24000c1e1100 */
[----:B0-----:R-:W-:-:S05]  /*12410*/  PRMT R3, R16, 0x8880, RZ ;  /* 0x0000888010037816 */ /* 0x001fca00000000ff */
[----:B------:R-:W-:-:S07]  /*12420*/  IMAD R2, R3, R18, RZ ;  /* 0x0000001203027224 */ /* 0x000fce00078e02ff */
.L_x_507:
[----:B------:R-:W-:Y:S05]  /*12430*/  BSYNC B1 ;  /* 0x0000000000017941 */ /* 0x000fea0003800000 */
.L_x_506:
[----:B------:R-:W-:Y:S01]  /*12440*/  @!P3 IMAD R131, R131, R17, R2 ;  /* 0x000000118383b224 */ /* 0x000fe200078e0202 */
[----:B------:R-:W-:Y:S04]  /*12450*/  BSSY B1, `(.L_x_508) ;  /* 0x0000006000017945 */ /* 0x000fe80003800000 */
[----:B------:R0:W-:Y:S01]  /*12460*/  @!P3 STG.E.U8 desc[UR36][R8.64+0xd1], R131 ;  /* 0x0000d1830800b986 */ /* 0x0001e2000c101124 */
[----:B------:R-:W-:Y:S05]  /*12470*/  @P5 BRA `(.L_x_509) ;  /* 0x00000000000c5947 */ /* 0x000fea0003800000 */
[----:B------:R-:W0:Y:S02]  /*12480*/  LDG.E.U8 R16, desc[UR36][R14.64+0xd8] ;  /* 0x0000d8240e107981 */ /* 0x000e24000c1e1100 */
[----:B0-----:R-:W-:-:S05]  /*12490*/  PRMT R3, R16, 0x8880, RZ ;  /* 0x0000888010037816 */ /* 0x001fca00000000ff */
[----:B------:R-:W-:-:S07]  /*124a0*/  IMAD R2, R3, R18, RZ ;  /* 0x0000001203027224 */ /* 0x000fce00078e02ff */
.L_x_509:
[----:B------:R-:W-:Y:S05]  /*124b0*/  BSYNC B1 ;  /* 0x0000000000017941 */ /* 0x000fea0003800000 */
.L_x_508:
[----:B0-----:R-:W-:Y:S01]  /*124c0*/  @!P5 IMAD R3, R132, R17, R2 ;  /* 0x000000118403d224 */ /* 0x001fe200078e0202 */
[----:B------:R-:W-:Y:S04]  /*124d0*/  BSSY B1, `(.L_x_510) ;  /* 0x0000006000017945 */ /* 0x000fe80003800000 */
[----:B------:R0:W-:Y:S01]  /*124e0*/  @!P5 STG.E.U8 desc[UR36][R6.64+0xd8], R3 ;  /* 0x0000d8030600d986 */ /* 0x0001e2000c101124 */
[----:B------:R-:W-:Y:S05]  /*124f0*/  @P6 BRA `(.L_x_511) ;  /* 0x00000000000c6947 */ /* 0x000fea0003800000 */
[----:B------:R-:W0:Y:S02]  /*12500*/  LDG.E.U8 R16, desc[UR36][R14.64+0xd9] ;  /* 0x0000d9240e107981 */ /* 0x000e24000c1e1100 */
[----:B0-----:R-:W-:-:S05]  /*12510*/  PRMT R3, R16, 0x8880, RZ ;  /* 0x0000888010037816 */ /* 0x001fca00000000ff */
[----:B------:R-:W-:-:S07]  /*12520*/  IMAD R2, R3, R18, RZ ;  /* 0x0000001203027224 */ /* 0x000fce00078e02ff */
.L_x_511:
[----:B------:R-:W-:Y:S05]  /*12530*/  BSYNC B1 ;  /* 0x0000000000017941 */ /* 0x000fea0003800000 */
.L_x_510:
[----:B------:R-:W-:Y:S01]  /*12540*/  @!P6 IMAD R133, R133, R17, R2 ;  /* 0x000000118585e224 */ /* 0x000fe200078e0202 */
[----:B------:R-:W-:Y:S04]  /*12550*/  BSSY B1, `(.L_x_512) ;  /* 0x0000006000017945 */ /* 0x000fe80003800000 */
[----:B------:R0:W-:Y:S01]  /*12560*/  @!P6 STG.E.U8 desc[UR36][R6.64+0xd9], R133 ;  /* 0x0000d9850600e986 */ /* 0x0001e2000c101124 */
[----:B------:R-:W-:Y:S05]  /*12570*/  @P1 BRA `(.L_x_513) ;  /* 0x00000000000c1947 */ /* 0x000fea0003800000 */
[----:B------:R-:W0:Y:S02]  /*12580*/  LDG.E.U8 R16, desc[UR36][R156.64+0xd8] ;  /* 0x0000d8249c107981 */ /* 0x000e24000c1e1100 */
[----:B0-----:R-:W-:-:S05]  /*12590*/  PRMT R3, R16, 0x8880, RZ ;  /* 0x0000888010037816 */ /* 0x001fca00000000ff */
[----:B------:R-:W-:-:S07]  /*125a0*/  IMAD R2, R3, R18, RZ ;  /* 0x0000001203027224 */ /* 0x000fce00078e02ff */
.L_x_513:
[----:B------:R-:W-:Y:S05]  /*125b0*/  BSYNC B1 ;  /* 0x0000000000017941 */ /* 0x000fea0003800000 */
.L_x_512:
        /* <DEDUP_REMOVED lines=12> */
.L_x_515:
[----:B------:R-:W-:Y:S05]  /*12680*/  BSYNC B1 ;  /* 0x0000000000017941 */ /* 0x000fea0003800000 */
.L_x_514:
[----:B------:R-:W-:Y:S01]  /*12690*/  @!P4 IMAD R135, R135, R17, R2 ;  /* 0x000000118787c224 */ /* 0x000fe200078e0202 */
[----:B------:R-:W-:Y:S04]  /*126a0*/  BSSY B1, `(.L_x_516) ;  /* 0x0000006000017945 */ /* 0x000fe80003800000 */
[----:B------:R0:W-:Y:S01]  /*126b0*/  @!P4 STG.E.U8 desc[UR36][R8.64+0xd9], R135 ;  /* 0x0000d9870800c986 */ /* 0x0001e2000c101124 */
[----:B------:R-:W-:Y:S05]  /*126c0*/  @P3 BRA `(.L_x_517) ;  /* 0x00000000000c3947 */ /* 0x000fea0003800000 */
[----:B------:R-:W0:Y:S02]  /*126d0*/  LDG.E.U8 R16, desc[UR36][R14.64+0xe0] ;  /* 0x0000e0240e107981 */ /* 0x000e24000c1e1100 */
[----:B0-----:R-:W-:-:S05]  /*126e0*/  PRMT R3, R16, 0x8880, RZ ;  /* 0x0000888010037816 */ /* 0x001fca00000000ff */
[----:B------:R-:W-:-:S07]  /*126f0*/  IMAD R2, R3, R18, RZ ;  /* 0x0000001203027224 */ /* 0x000fce00078e02ff */
.L_x_517:
[----:B------:R-:W-:Y:S05]  /*12700*/  BSYNC B1 ;  /* 0x0000000000017941 */ /* 0x000fea0003800000 */
.L_x_516:
[----:B0-----:R-:W-:Y:S01]  /*12710*/  @!P3 IMAD R3, R136, R17, R2 ;  /* 0x000000118803b224 */ /* 0x001fe200078e0202 */
[----:B------:R-:W-:Y:S04]  /*12720*/  BSSY B1, `(.L_x_518) ;  /* 0x0000006000017945 */ /* 0x000fe80003800000 */
[----:B------:R0:W-:Y:S01]  /*12730*/  @!P3 STG.E.U8 desc[UR36][R6.64+0xe0], R3 ;  /* 0x0000e0030600b986 */ /* 0x0001e2000c101124 */
[----:B------:R-:W-:Y:S05]  /*12740*/  @P5 BRA `(.L_x_519) ;  /* 0x00000000000c5947 */ /* 0x000fea0003800000 */
[----:B------:R-:W0:Y:S02]  /*12750*/  LDG.E.U8 R16, desc[UR36][R14.64+0xe1] ;  /* 0x0000e1240e107981 */ /* 0x000e24000c1e1100 */
[----:B0-----:R-:W-:-:S05]  /*12760*/  PRMT R3, R16, 0x8880, RZ ;  /* 0x0000888010037816 */ /* 0x001fca00000000ff */
[----:B------:R-:W-:-:S07]  /*12770*/  IMAD R2, R3, R18, RZ ;  /* 0x0000001203027224 */ /* 0x000fce00078e02ff */
.L_x_519:
[----:B------:R-:W-:Y:S05]  /*12780*/  BSYNC B1 ;  /* 0x0000000000017941 */ /* 0x000fea0003800000 */
.L_x_518:
[----:B------:R-:W-:Y:S01]  /*12790*/  @!P5 IMAD R137, R137, R17, R2 ;  /* 0x000000118989d224 */ /* 0x000fe200078e0202 */
[----:B------:R-:W-:Y:S04]  /*127a0*/  BSSY B1, `(.L_x_520) ;  /* 0x0000006000017945 */ /* 0x000fe80003800000 */
[----:B------:R0:W-:Y:S01]  /*127b0*/  @!P5 STG.E.U8 desc[UR36][R6.64+0xe1], R137 ;  /* 0x0000e1890600d986 */ /* 0x0001e2000c101124 */
[----:B------:R-:W-:Y:S05]  /*127c0*/  @P6 BRA `(.L_x_521) ;  /* 0x00000000000c6947 */ /* 0x000fea0003800000 */
[----:B------:R-:W0:Y:S02]  /*127d0*/  LDG.E.U8 R16, desc[UR36][R156.64+0xe0] ;  /* 0x0000e0249c107981 */ /* 0x000e24000c1e1100 */
[----:B0-----:R-:W-:-:S05]  /*127e0*/  PRMT R3, R16, 0x8880, RZ ;  /* 0x0000888010037816 */ /* 0x001fca00000000ff */
[----:B------:R-:W-:-:S07]  /*127f0*/  IMAD R2, R3, R18, RZ ;  /* 0x0000001203027224 */ /* 0x000fce00078e02ff */
.L_x_521:
[----:B------:R-:W-:Y:S05]  /*12800*/  BSYNC B1 ;  /* 0x0000000000017941 */ /* 0x000fea0003800000 */
.L_x_520:
[----:B0-----:R-:W-:Y:S01]  /*12810*/  @!P6 IMAD R3, R138, R17, R2 ;  /* 0x000000118a03e224 */ /* 0x001fe200078e0202 */
[----:B------:R-:W-:Y:S04]  /*12820*/  BSSY B1, `(.L_x_522) ;  /* 0x0000006000017945 */ /* 0x000fe80003800000 */
[----:B------:R0:W-:Y:S01]  /*12830*/  @!P6 STG.E.U8 desc[UR36][R8.64+0xe0], R3 ;  /* 0x0000e0030800e986 */ /* 0x0001e2000c101124 */
[----:B------:R-:W-:Y:S05]  /*12840*/  @P1 BRA `(.L_x_523) ;  /* 0x00000000000c1947 */ /* 0x000fea0003800000 */
[----:B------:R-:W0:Y:S02]  /*12850*/  LDG.E.U8 R16, desc[UR36][R156.64+0xe1] ;  /* 0x0000e1249c107981 */ /* 0x000e24000c1e1100 */
[----:B0-----:R-:W-:-:S05]  /*12860*/  PRMT R3, R16, 0x8880, RZ ;  /* 0x0000888010037816 */ /* 0x001fca00000000ff */
[----:B------:R-:W-:-:S07]  /*12870*/  IMAD R2, R3, R18, RZ ;  /* 0x0000001203027224 */ /* 0x000fce00078e02ff */
.L_x_523:
[----:B------:R-:W-:Y:S05]  /*12880*/  BSYNC B1 ;  /* 0x0000000000017941 */ /* 0x000fea0003800000 */
.L_x_522:
        /* <DEDUP_REMOVED lines=12> */
.L_x_525:
[----:B------:R-:W-:Y:S05]  /*12950*/  BSYNC B1 ;  /* 0x0000000000017941 */ /* 0x000fea0003800000 */
.L_x_524:
[----:B0-----:R-:W-:Y:S01]  /*12960*/  @!P5 IMAD R3, R140, R17, R2 ;  /* 0x000000118c03d224 */ /* 0x001fe200078e0202 */
[----:B------:R-:W-:Y:S04]  /*12970*/  BSSY B1, `(.L_x_526) ;  /* 0x0000006000017945 */ /* 0x000fe80003800000 */
[----:B------:R0:W-:Y:S01]  /*12980*/  @!P5 STG.E.U8 desc[UR36][R6.64+0xe8], R3 ;  /* 0x0000e8030600d986 */ /* 0x0001e2000c101124 */
[----:B------:R-:W-:Y:S05]  /*12990*/  @P3 BRA `(.L_x_527) ;  /* 0x00000000000c3947 */ /* 0x000fea0003800000 */
[----:B------:R-:W0:Y:S02]  /*129a0*/  LDG.E.U8 R16, desc[UR36][R14.64+0xe9] ;  /* 0x0000e9240e107981 */ /* 0x000e24000c1e1100 */
[----:B0-----:R-:W-:-:S05]  /*129b0*/  PRMT R3, R16, 0x8880, RZ ;  /* 0x0000888010037816 */ /* 0x001fca00000000ff */
[----:B------:R-:W-:-:S07]  /*129c0*/  IMAD R2, R3, R18, RZ ;  /* 0x0000001203027224 */ /* 0x000fce00078e02ff */
.L_x_527:
[----:B------:R-:W-:Y:S05]  /*129d0*/  BSYNC B1 ;  /* 0x0000000000017941 */ /* 0x000fea0003800000 */
.L_x_526:
[----:B------:R-:W-:Y:S01]  /*129e0*/  @!P3 IMAD R141, R141, R17, R2 ;  /* 0x000000118d8db224 */ /* 0x000fe200078e0202 */
[----:B------:R-:W-:Y:S04]  /*129f0*/  BSSY B1, `(.L_x_528) ;  /* 0x0000006000017945 */ /* 0x000fe80003800000 */
[----:B------:R0:W-:Y:S01]  /*12a00*/  @!P3 STG.E.U8 desc[UR36][R6.64+0xe9], R141 ;  /* 0x0000e98d0600b986 */ /* 0x0001e2000c101124 */
[----:B------:R-:W-:Y:S05]  /*12a10*/  @P1 BRA `(.L_x_529) ;  /* 0x00000000000c1947 */ /* 0x000fea0003800000 */
[----:B------:R-:W0:Y:S02]  /*12a20*/  LDG.E.U8 R16, desc[UR36][R156.64+0xe8] ;  /* 0x0000e8249c107981 */ /* 0x000e24000c1e1100 */
[----:B0-----:R-:W-:-:S05]  /*12a30*/  PRMT R3, R16, 0x8880, RZ ;  /* 0x0000888010037816 */ /* 0x001fca00000000ff */
[----:B------:R-:W-:-:S07]  /*12a40*/  IMAD R2, R3, R18, RZ ;  /* 0x0000001203027224 */ /* 0x000fce00078e02ff */
.L_x_529:
[----:B------:R-:W-:Y:S05]  /*12a50*/  BSYNC B1 ;  /* 0x0000000000017941 */ /* 0x000fea0003800000 */
.L_x_528:
[----:B0-----:R-:W-:Y:S01]  /*12a60*/  @!P1 IMAD R3, R142, R17, R2 ;  /* 0x000000118e039224 */ /* 0x001fe200078e0202 */
[----:B------:R-:W-:Y:S04]  /*12a70*/  BSSY B1, `(.L_x_530) ;  /* 0x0000006000017945 */ /* 0x000fe80003800000 */
[----:B------:R0:W-:Y:S01]  /*12a80*/  @!P1 STG.E.U8 desc[UR36][R8.64+0xe8], R3 ;  /* 0x0000e80308009986 */ /* 0x0001e2000c101124 */
[----:B------:R-:W-:Y:S05]  /*12a90*/  @P6 BRA `(.L_x_531) ;  /* 0x00000000000c6947 */ /* 0x000fea0003800000 */
[----:B------:R-:W0:Y:S02]  /*12aa0*/  LDG.E.U8 R16, desc[UR36][R156.64+0xe9] ;  /* 0x0000e9249c107981 */ /* 0x000e24000c1e1100 */
[----:B0-----:R-:W-:-:S05]  /*12ab0*/  PRMT R3, R16, 0x8880, RZ ;  /* 0x0000888010037816 */ /* 0x001fca00000000ff */
[----:B------:R-:W-:-:S07]  /*12ac0*/  IMAD R2, R3, R18, RZ ;  /* 0x0000001203027224 */ /* 0x000fce00078e02ff */
.L_x_531:
[----:B------:R-:W-:Y:S05]  /*12ad0*/  BSYNC B1 ;  /* 0x0000000000017941 */ /* 0x000fea0003800000 */
.L_x_530:
[----:B------:R-:W-:Y:S01]  /*12ae0*/  @!P6 IMAD R143, R143, R17, R2 ;  /* 0x000000118f8fe224 */ /* 0x000fe200078e0202 */
[----:B------:R-:W-:Y:S04]  /*12af0*/  BSSY B1, `(.L_x_532) ;  /* 0x0000006000017945 */ /* 0x000fe80003800000 */
[----:B------:R0:W-:Y:S01]  /*12b00*/  @!P6 STG.E.U8 desc[UR36][R8.64+0xe9], R143 ;  /* 0x0000e98f0800e986 */ /* 0x0001e2000c101124 */
[----:B------:R-:W-:Y:S05]  /*12b10*/  @P4 BRA `(.L_x_533) ;  /* 0x00000000000c4947 */ /* 0x000fea0003800000 */
[----:B------:R-:W0:Y:S02]  /*12b20*/  LDG.E.U8 R16, desc[UR36][R14.64+0xf0] ;  /* 0x0000f0240e107981 */ /* 0x000e24000c1e1100 */
[----:B0-----:R-:W-:-:S05]  /*12b30*/  PRMT R3, R16, 0x8880, RZ ;  /* 0x0000888010037816 */ /* 0x001fca00000000ff */
[----:B------:R-:W-:-:S07]  /*12b40*/  IMAD R2, R3, R18, RZ ;  /* 0x0000001203027224 */ /* 0x000fce00078e02ff */
.L_x_533:
[----:B------:R-:W-:Y:S05]  /*12b50*/  BSYNC B1 ;  /* 0x0000000000017941 */ /* 0x000fea0003800000 */
.L_x_532:
[----:B------:R-:W-:Y:S01]  /*12b60*/  ISETP.LT.OR P3, PT, R0, 0xf2, !P2 ;  /* 0x000000f20000780c */ /* 0x000fe20005761670 */
[----:B0-----:R-:W-:Y:S01]  /*12b70*/  @!P4 IMAD R3, R144, R17, R2 ;  /* 0x000000119003c224 */ /* 0x001fe200078e0202 */
[----:B------:R-:W-:Y:S01]  /*12b80*/  BSSY B1, `(.L_x_534) ;  /* 0x000000b000017945 */ /* 0x000fe20003800000 */
[C---:B------:R-:W-:Y:S02]  /*12b90*/  ISETP.LT.OR P1, PT, R0.reuse, 0xf1, !P0 ;  /* 0x000000f10000780c */ /* 0x040fe40004721670 */
[C---:B------:R-:W-:Y:S01]  /*12ba0*/  ISETP.LT.OR P5, PT, R0.reuse, 0xf2, !P0 ;  /* 0x000000f20000780c */ /* 0x040fe200047a1670 */
[----:B------:R0:W-:Y:S01]  /*12bb0*/  @!P4 STG.E.U8 desc[UR36][R6.64+0xf0], R3 ;  /* 0x0000f0030600c986 */ /* 0x0001e2000c101124 */
[C---:B------:R-:W-:Y:S02]  /*12bc0*/  ISETP.LT.OR P4, PT, R0.reuse, 0xf9, !P2 ;  /* 0x000000f90000780c */ /* 0x040fe40005781670 */
[C---:B------:R-:W-:Y:S02]  /*12bd0*/  ISETP.LT.OR P2, PT, R0.reuse, 0xfa, !P2 ;  /* 0x000000fa0000780c */ /* 0x040fe40005741670 */
[----:B------:R-:W-:-:S02]  /*12be0*/  ISETP.LT.OR P6, PT, R0, 0xf9, !P0 ;  /* 0x000000f90000780c */ /* 0x000fc400047c1670 */
[----:B------:R-:W-:Y:S11]  /*12bf0*/  @P3 BRA `(.L_x_535) ;  /* 0x00000000000c3947 */ /* 0x000ff60003800000 */
[----:B------:R-:W0:Y:S02]  /*12c00*/  LDG.E.U8 R16, desc[UR36][R14.64+0xf1] ;  /* 0x0000f1240e107981 */ /* 0x000e24000c1e1100 */
[----:B0-----:R-:W-:-:S05]  /*12c10*/  PRMT R3, R16, 0x8880, RZ ;  /* 0x0000888010037816 */ /* 0x001fca00000000ff */
[----:B------:R-:W-:-:S07]  /*12c20*/  IMAD R2, R3, R18, RZ ;  /* 0x0000001203027224 */ /* 0x000fce00078e02ff */
.L_x_535:
[----:B------:R-:W-:Y:S05]  /*12c30*/  BSYNC B1 ;  /* 0x0000000000017941 */ /* 0x000fea0003800000 */
.L_x_534:
[----:B------:R-:W-:Y:S01]  /*12c40*/  @!P3 IMAD R145, R145, R17, R2 ;  /* 0x000000119191b224 */ /* 0x000fe200078e0202 */
[----:B------:R-:W-:Y:S04]  /*12c50*/  BSSY B1, `(.L_x_536) ;  /* 0x0000006000017945 */ /* 0x000fe80003800000 */
[----:B------:R0:W-:Y:S01]  /*12c60*/  @!P3 STG.E.U8 desc[UR36][R6.64+0xf1], R145 ;  /* 0x0000f1910600b986 */ /* 0x0001e2000c101124 */
[----:B------:R-:W-:Y:S05]  /*12c70*/  @P1 BRA `(.L_x_537) ;  /* 0x00000000000c1947 */ /* 0x000fea0003800000 */
[----:B------:R-:W0:Y:S02]  /*12c80*/  LDG.E.U8 R16, desc[UR36][R156.64+0xf0] ;  /* 0x0000f0249c107981 */ /* 0x000e24000c1e1100 */
[----:B0-----:R-:W-:-:S05]  /*12c90*/  PRMT R3, R16, 0x8880, RZ ;  /* 0x0000888010037816 */ /* 0x001fca00000000ff */
[----:B------:R-:W-:-:S07]  /*12ca0*/  IMAD R2, R3, R18, RZ ;  /* 0x0000001203027224 */ /* 0x000fce00078e02ff */
.L_x_537:
[----:B------:R-:W-:Y:S05]  /*12cb0*/  BSYNC B1 ;  /* 0x0000000000017941 */ /* 0x000fea0003800000 */
.L_x_536:
[----:B0-----:R-:W-:Y:S01]  /*12cc0*/  @!P1 IMAD R3, R146, R17, R2 ;  /* 0x0000001192039224 */ /* 0x001fe200078e0202 */
[----:B------:R-:W-:Y:S04]  /*12cd0*/  BSSY B1, `(.L_x_538) ;  /* 0x0000006000017945 */ /* 0x000fe80003800000 */
[----:B------:R0:W-:Y:S01]  /*12ce0*/  @!P1 STG.E.U8 desc[UR36][R8.64+0xf0], R3 ;  /* 0x0000f00308009986 */ /* 0x0001e2000c101124 */
[----:B------:R-:W-:Y:S05]  /*12cf0*/  @P5 BRA `(.L_x_539) ;  /* 0x00000000000c5947 */ /* 0x000fea0003800000 */
[----:B------:R-:W0:Y:S02]  /*12d00*/  LDG.E.U8 R16, desc[UR36][R156.64+0xf1] ;  /* 0x0000f1249c107981 */ /* 0x000e24000c1e1100 */
[----:B0-----:R-:W-:-:S05]  /*12d10*/  PRMT R3, R16, 0x8880, RZ ;  /* 0x0000888010037816 */ /* 0x001fca00000000ff */
[----:B------:R-:W-:-:S07]  /*12d20*/  IMAD R2, R3, R18, RZ ;  /* 0x0000001203027224 */ /* 0x000fce00078e02ff */
.L_x_539:
[----:B------:R-:W-:Y:S05]  /*12d30*/  BSYNC B1 ;  /* 0x0000000000017941 */ /* 0x000fea0003800000 */
.L_x_538:
[----:B------:R-:W-:Y:S01]  /*12d40*/  @!P5 IMAD R147, R147, R17, R2 ;  /* 0x000000119393d224 */ /* 0x000fe200078e0202 */
[----:B------:R-:W-:Y:S04]  /*12d50*/  BSSY B1, `(.L_x_540) ;  /* 0x0000006000017945 */ /* 0x000fe80003800000 */
[----:B------:R0:W-:Y:S01]  /*12d60*/  @!P5 STG.E.U8 desc[UR36][R8.64+0xf1], R147 ;  /* 0x0000f1930800d986 */ /* 0x0001e2000c101124 */
[----:B------:R-:W-:Y:S05]  /*12d70*/  @P4 BRA `(.L_x_541) ;  /* 0x00000000000c4947 */ /* 0x000fea0003800000 */
[----:B------:R-:W0:Y:S02]  /*12d80*/  LDG.E.U8 R16, desc[UR36][R14.64+0xf8] ;  /* 0x0000f8240e107981 */ /* 0x000e24000c1e1100 */
[----:B0-----:R-:W-:-:S05]  /*12d90*/  PRMT R3, R16, 0x8880, RZ ;  /* 0x0000888010037816 */ /* 0x001fca00000000ff */
[----:B------:R-:W-:-:S07]  /*12da0*/  IMAD R2, R3, R18, RZ ;  /* 0x0000001203027224 */ /* 0x000fce00078e02ff */
.L_x_541:
[----:B------:R-:W-:Y:S05]  /*12db0*/  BSYNC B1 ;  /* 0x0000000000017941 */ /* 0x000fea0003800000 */
.L_x_540:
[----:B0-----:R-:W-:Y:S01]  /*12dc0*/  @!P4 IMAD R3, R148, R17, R2 ;  /* 0x000000119403c224 */ /* 0x001fe200078e0202 */
[----:B------:R-:W-:Y:S04]  /*12dd0*/  BSSY B1, `(.L_x_542) ;  /* 0x0000006000017945 */ /* 0x000fe80003800000 */
[----:B------:R0:W-:Y:S01]  /*12de0*/  @!P4 STG.E.U8 desc[UR36][R6.64+0xf8], R3 ;  /* 0x0000f8030600c986 */ /* 0x0001e2000c101124 */
[----:B------:R-:W-:Y:S05]  /*12df0*/  @P2 BRA `(.L_x_543) ;  /* 0x00000000000c2947 */ /* 0x000fea0003800000 */
[----:B------:R-:W0:Y:S02]  /*12e00*/  LDG.E.U8 R16, desc[UR36][R14.64+0xf9] ;  /* 0x0000f9240e107981 */ /* 0x000e24000c1e1100 */
[----:B0-----:R-:W-:-:S05]  /*12e10*/  PRMT R3, R16, 0x8880, RZ ;  /* 0x0000888010037816 */ /* 0x001fca00000000ff */
[----:B------:R-:W-:-:S07]  /*12e20*/  IMAD R2, R3, R18, RZ ;  /* 0x0000001203027224 */ /* 0x000fce00078e02ff */
.L_x_543:
[----:B------:R-:W-:Y:S05]  /*12e30*/  BSYNC B1 ;  /* 0x0000000000017941 */ /* 0x000fea0003800000 */
.L_x_542:
[----:B------:R-:W-:Y:S01]  /*12e40*/  @!P2 IMAD R149, R149, R17, R2 ;  /* 0x000000119595a224 */ /* 0x000fe200078e0202 */
[----:B------:R-:W-:Y:S04]  /*12e50*/  BSSY B1, `(.L_x_544) ;  /* 0x0000006000017945 */ /* 0x000fe80003800000 */
[----:B------:R0:W-:Y:S01]  /*12e60*/  @!P2 STG.E.U8 desc[UR36][R6.64+0xf9], R149 ;  /* 0x0000f9950600a986 */ /* 0x0001e2000c101124 */
[----:B------:R-:W-:Y:S05]  /*12e70*/  @P6 BRA `(.L_x_545) ;  /* 0x00000000000c6947 */ /* 0x000fea0003800000 */
[----:B------:R-:W0:Y:S02]  /*12e80*/  LDG.E.U8 R16, desc[UR36][R156.64+0xf8] ;  /* 0x0000f8249c107981 */ /* 0x000e24000c1e1100 */
[----:B0-----:R-:W-:-:S05]  /*12e90*/  PRMT R3, R16, 0x8880, RZ ;  /* 0x0000888010037816 */ /* 0x001fca00000000ff */
[----:B------:R-:W-:-:S07]  /*12ea0*/  IMAD R2, R3, R18, RZ ;  /* 0x0000001203027224 */ /* 0x000fce00078e02ff */
.L_x_545:
[----:B------:R-:W-:Y:S05]  /*12eb0*/  BSYNC B1 ;  /* 0x0000000000017941 */ /* 0x000fea0003800000 */
.L_x_544:
[----:B0-----:R-:W-:Y:S01]  /*12ec0*/  @!P6 IMAD R3, R150, R17, R2 ;  /* 0x000000119603e224 */ /* 0x001fe200078e0202 */
[----:B------:R-:W-:Y:S01]  /*12ed0*/  ISETP.LT.OR P0, PT, R0, 0xfa, !P0 ;  /* 0x000000fa0000780c */ /* 0x000fe20004701670 */
[----:B------:R-:W-:Y:S03]  /*12ee0*/  BSSY B1, `(.L_x_546) ;  /* 0x0000006000017945 */ /* 0x000fe60003800000 */
[----:B------:R0:W-:Y:S09]  /*12ef0*/  @!P6 STG.E.U8 desc[UR36][R8.64+0xf8], R3 ;  /* 0x0000f8030800e986 */ /* 0x0001f2000c101124 */
[----:B------:R-:W-:Y:S05]  /*12f00*/  @P0 BRA `(.L_x_547) ;  /* 0x00000000000c0947 */ /* 0x000fea0003800000 */
[----:B------:R-:W0:Y:S02]  /*12f10*/  LDG.E.U8 R16, desc[UR36][R156.64+0xf9] ;  /* 0x0000f9249c107981 */ /* 0x000e24000c1e1100 */
[----:B0-----:R-:W-:-:S05]  /*12f20*/  PRMT R3, R16, 0x8880, RZ ;  /* 0x0000888010037816 */ /* 0x001fca00000000ff */
[----:B------:R-:W-:-:S07]  /*12f30*/  IMAD R2, R3, R18, RZ ;  /* 0x0000001203027224 */ /* 0x000fce00078e02ff */
.L_x_547:
[----:B------:R-:W-:Y:S05]  /*12f40*/  BSYNC B1 ;  /* 0x0000000000017941 */ /* 0x000fea0003800000 */
.L_x_546:
[----:B------:R-:W-:Y:S01]  /*12f50*/  IMAD R151, R151, R17, R2 ;  /* 0x0000001197977224 */ /* 0x000fe200078e0202 */
[----:B------:R-:W-:Y:S06]  /*12f60*/  @P0 BRA `(.L_x_548) ;  /* 0x0000003800180947 */ /* 0x000fec0003800000 */
[----:B------:R0:W-:Y:S01]  /*12f70*/  STG.E.U8 desc[UR36][R8.64+0xf9], R151 ;  /* 0x0000f99708007986 */ /* 0x0001e2000c101124 */
[----:B------:R-:W-:Y:S05]  /*12f80*/  BRA `(.L_x_548) ;  /* 0x0000003800107947 */ /* 0x000fea0003800000 */
.L_x_35:
[----:B------:R-:W2:Y:S04]  /*12f90*/  LDL.LU R2, [R1] ;  /* 0x0000000001027983 */ /* 0x000ea80000300800 */
[----:B------:R-:W3:Y:S04]  /*12fa0*/  LDL.LU R3, [R1+0xc] ;  /* 0x00000c0001037983 */ /* 0x000ee80000300800 */
[----:B------:R-:W4:Y:S04]  /*12fb0*/  LDL.LU R12, [R1+0x14] ;  /* 0x00001400010c7983 */ /* 0x000f280000300800 */
[----:B------:R-:W5:Y:S04]  /*12fc0*/  LDL.LU R13, [R1+0x98] ;  /* 0x00009800010d7983 */ /* 0x000f680000300800 */
        /* <DEDUP_REMOVED lines=61> */
[----:B------:R-:W5:Y:S01]  /*133a0*/  LDL.LU R178, [R1+0x194] ;  /* 0x0001940001b27983 */ /* 0x000f620000300800 */
[----:B------:R-:W-:-:S03]  /*133b0*/  ISETP.GE.AND P0, PT, R154, 0x1, PT ;  /* 0x000000019a00780c */ /* 0x000fc60003f06270 */
[----:B------:R-:W5:Y:S04]  /*133c0*/  LDL.LU R177, [R1+0x198] ;  /* 0x0001980001b17983 */ /* 0x000f680000300800 */
[----:B------:R-:W5:Y:S04]  /*133d0*/  LDL.LU R176, [R1+0x19c] ;  /* 0x00019c0001b07983 */ /* 0x000f680000300800 */
[----:B------:R-:W5:Y:S04]  /*133e0*/  LDL.LU R175, [R1+0x1a0] ;  /* 0x0001a00001af7983 */ /* 0x000f680000300800 */
[----:B------:R-:W5:Y:S01]  /*133f0*/  LDL.LU R174, [R1+0x1a4] ;  /* 0x0001a40001ae7983 */ /* 0x000f620000300800 */
[----:B------:R-:W-:-:S03]  /*13400*/  ISETP.LT.OR P1, PT, R0, 0x1, !P0 ;  /* 0x000000010000780c */ /* 0x000fc60004721670 */
        /* <DEDUP_REMOVED lines=13> */
[----:B--2---:R-:W-:-:S03]  /*134e0*/  @!P1 IMAD R2, R2, R17, RZ ;  /* 0x0000001102029224 */ /* 0x004fc600078e02ff */
        /* <DEDUP_REMOVED lines=9> */
[----:B------:R0:W-:Y:S04]  /*13580*/  @!P1 STG.E.U8 desc[UR36][R4.64], R2 ;  /* 0x0000000204009986 */ /* 0x0001e8000c101124 */
[----:B0-----:R-:W3:Y:S01]  /*13590*/  LDL.LU R2, [R1+0x4] ;  /* 0x0000040001027983 */ /* 0x001ee20000300800 */
[----:B------:R-:W-:-:S02]  /*135a0*/  ISETP.LT.OR P1, PT, R0, 0x2, !P0 ;  /* 0x000000020000780c */ /* 0x000fc40004721670 */
[----:B------:R-:W-:-:S11]  /*135b0*/  ISETP.GE.AND P2, PT, R154, 0x9, PT ;  /* 0x000000099a00780c */ /* 0x000fd60003f46270 */
[----:B---3--:R-:W-:-:S05]  /*135c0*/  @!P1 IMAD R2, R2, R17, RZ ;  /* 0x0000001102029224 */ /* 0x008fca00078e02ff */
[----:B------:R0:W-:Y:S04]  /*135d0*/  @!P1 STG.E.U8 desc[UR36][R4.64+0x1], R2 ;  /* 0x0000010204009986 */ /* 0x0001e8000c101124 */
[----:B0-----:R-:W3:Y:S01]  /*135e0*/  LDL.LU R2, [R1+0x8] ;  /* 0x0000080001027983 */ /* 0x001ee20000300800 */
[C---:B------:R-:W-:Y:S02]  /*135f0*/  ISETP.LT.OR P1, PT, R0.reuse, 0x1, !P2 ;  /* 0x000000010000780c */ /* 0x040fe40005721670 */
[C---:B------:R-:W-:Y:S02]  /*13600*/  ISETP.LT.OR P3, PT, R0.reuse, 0x2, !P2 ;  /* 0x000000020000780c */ /* 0x040fe40005761670 */
[----:B------:R-:W-:-:S09]  /*13610*/  ISETP.LT.OR P4, PT, R0, 0x9, !P0 ;  /* 0x000000090000780c */ /* 0x000fd20004781670 */
[----:B---3--:R-:W-:-:S05]  /*13620*/  @!P1 IMAD R2, R2, R17, RZ ;  /* 0x0000001102029224 */ /* 0x008fca00078e02ff */
[----:B------:R0:W-:Y:S04]  /*13630*/  @!P1 STG.E.U8 desc[UR36][R10.64], R2 ;  /* 0x000000020a009986 */ /* 0x0001e8000c101124 */
[----:B0-----:R-:W3:Y:S01]  /*13640*/  LDL.LU R2, [R1+0x10] ;  /* 0x0000100001027983 */ /* 0x001ee20000300800 */
[----:B------:R-:W-:Y:S01]  /*13650*/  @!P3 IMAD R3, R3, R17, RZ ;  /* 0x000000110303b224 */ /* 0x000fe200078e02ff */
[C---:B------:R-:W-:Y:S02]  /*13660*/  ISETP.LT.OR P1, PT, R0.reuse, 0xa, !P0 ;  /* 0x0000000a0000780c */ /* 0x040fe40004721670 */
[C---:B------:R-:W-:Y:S02]  /*13670*/  ISETP.LT.OR P5, PT, R0.reuse, 0x9, !P2 ;  /* 0x000000090000780c */ /* 0x040fe400057a1670 */
[----:B------:R0:W-:Y:S01]  /*13680*/  @!P3 STG.E.U8 desc[UR36][R10.64+0x1], R3 ;  /* 0x000001030a00b986 */ /* 0x0001e2000c101124 */
[----:B------:R-:W-:-:S03]  /*13690*/  ISETP.LT.OR P6, PT, R0, 0xa, !P2 ;  /* 0x0000000a0000780c */ /* 0x000fc600057c1670 */
[----:B0-----:R-:W5:Y:S01]  /*136a0*/  LDL.LU R3, [R1+0x18] ;  /* 0x0000180001037983 */ /* 0x001f620000300800 */
[----:B---3--:R-:W-:-:S05]  /*136b0*/  @!P4 IMAD R2, R2, R17, RZ ;  /* 0x000000110202c224 */ /* 0x008fca00078e02ff */
[----:B------:R0:W-:Y:S04]  /*136c0*/  @!P4 STG.E.U8 desc[UR36][R4.64+0x8], R2 ;  /* 0x000008020400c986 */ /* 0x0001e8000c101124 */
[----:B0-----:R-:W3:Y:S01]  /*136d0*/  LDL.LU R2, [R1+0x1c] ;  /* 0x00001c0001027983 */ /* 0x001ee20000300800 */
[-C--:B----4-:R-:W-:Y:S02]  /*136e0*/  @!P1 IMAD R12, R12, R17.reuse, RZ ;  /* 0x000000110c0c9224 */ /* 0x090fe400078e02ff */
[----:B-----5:R-:W-:-:S03]  /*136f0*/  @!P5 IMAD R3, R3, R17, RZ ;  /* 0x000000110303d224 */ /* 0x020fc600078e02ff */
[----:B------:R0:W-:Y:S04]  /*13700*/  @!P1 STG.E.U8 desc[UR36][R4.64+0x9], R12 ;  /* 0x0000090c04009986 */ /* 0x0001e8000c101124 */
[----:B------:R1:W-:Y:S04]  /*13710*/  @!P5 STG.E.U8 desc[UR36][R10.64+0x8], R3 ;  /* 0x000008030a00d986 */ /* 0x0003e8000c101124 */
[----:B0-----:R-:W4:Y:S04]  /*13720*/  LDL.LU R12, [R1+0x28] ;  /* 0x00002800010c7983 */ /* 0x001f280000300800 */
[----:B-1----:R-:W5:Y:S01]  /*13730*/  LDL.LU R3, [R1+0x20] ;  /* 0x0000200001037983 */ /* 0x002f620000300800 */
[----:B---3--:R-:W-:-:S05]  /*13740*/  @!P6 IMAD R2, R2, R17, RZ ;  /* 0x000000110202e224 */ /* 0x008fca00078e02ff */
[----:B------:R0:W-:Y:S04]  /*13750*/  @!P6 STG.E.U8 desc[UR36][R10.64+0x9], R2 ;  /* 0x000009020a00e986 */ /* 0x0001e8000c101124 */
[----:B0-----:R-:W3:Y:S01]  /*13760*/  LDL.LU R2, [R1+0x24] ;  /* 0x0000240001027983 */ /* 0x001ee20000300800 */
[C---:B------:R-:W-:Y:S02]  /*13770*/  ISETP.LT.OR P3, PT, R0.reuse, 0x11, !P0 ;  /* 0x000000110000780c */ /* 0x040fe40004761670 */
[----:B------:R-:W-:-:S11]  /*13780*/  ISETP.LT.OR P4, PT, R0, 0x12, !P0 ;  /* 0x000000120000780c */ /* 0x000fd60004781670 */
[----:B-----5:R-:W-:-:S05]  /*13790*/  @!P3 IMAD R3, R3, R17, RZ ;  /* 0x000000110303b224 */ /* 0x020fca00078e02ff */
[----:B------:R0:W-:Y:S04]  /*137a0*/  @!P3 STG.E.U8 desc[UR36][R4.64+0x10], R3 ;  /* 0x000010030400b986 */ /* 0x0001e8000c101124 */
[----:B0-----:R-:W5:Y:S01]  /*137b0*/  LDL.LU R3, [R1+0x2c] ;  /* 0x00002c0001037983 */ /* 0x001f620000300800 */
[----:B---3--:R-:W-:-:S05]  /*137c0*/  @!P4 IMAD R2, R2, R17, RZ ;  /* 0x000000110202c224 */ /* 0x008fca00078e02ff */
[----:B------:R0:W-:Y:S04]  /*137d0*/  @!P4 STG.E.U8 desc[UR36][R4.64+0x11], R2 ;  /* 0x000011020400c986 */ /* 0x0001e8000c101124 */
[----:B0-----:R-:W3:Y:S01]  /*137e0*/  LDL.LU R2, [R1+0x30] ;  /* 0x0000300001027983 */ /* 0x001ee20000300800 */
[C---:B------:R-:W-:Y:S02]  /*137f0*/  ISETP.LT.OR P1, PT, R0.reuse, 0x11, !P2 ;  /* 0x000000110000780c */ /* 0x040fe40005721670 */
[C---:B------:R-:W-:Y:S02]  /*13800*/  ISETP.LT.OR P5, PT, R0.reuse, 0x12, !P2 ;  /* 0x000000120000780c */ /* 0x040fe400057a1670 */
[----:B------:R-:W-:-:S09]  /*13810*/  ISETP.LT.OR P6, PT, R0, 0x19, !P0 ;  /* 0x000000190000780c */ /* 0x000fd200047c1670 */
        /* <DEDUP_REMOVED lines=43> */
[----:B-----5:R-:W-:-:S05]  /*13ad0*/  @!P6 IMAD R3, R3, R17, RZ ;  /* 0x000000110303e224 */ /* 0x020fca00078e02ff */
[----:B------:R0:W-:Y:S04]  /*13ae0*/  @!P6 STG.E.U8 desc[UR36][R4.64+0x29], R3 ;  /* 0x000029030400e986 */ /* 0x0001e8000c101124 */
[----:B0-----:R-:W5:Y:S01]  /*13af0*/  LDL.LU R3, [R1+0x5c] ;  /* 0x00005c0001037983 */ /* 0x001f620000300800 */
        /* <DEDUP_REMOVED lines=48> */
[----:B------:R-:W-:-:S13]  /*13e00*/  ISETP.LT.OR P5, PT, R0, 0x42, !P2 ;  /* 0x000000420000780c */ /* 0x000fda00057a1670 */
[----:B----4-:R-:W-:-:S05]  /*13e10*/  @!P5 IMAD R12, R12, R17, RZ ;  /* 0x000000110c0cd224 */ /* 0x010fca00078e02ff */
[----:B------:R-:W-:Y:S01]  /*13e20*/  @!P5 STG.E.U8 desc[UR36][R10.64+0x41], R12 ;  /* 0x0000410c0a00d986 */ /* 0x000fe2000c101124 */
[----:B---3--:R-:W-:-:S05]  /*13e30*/  @!P4 IMAD R2, R2, R17, RZ ;  /* 0x000000110202c224 */ /* 0x008fca00078e02ff */
[----:B------:R0:W-:Y:S04]  /*13e40*/  @!P4 STG.E.U8 desc[UR36][R10.64+0x40], R2 ;  /* 0x000040020a00c986 */ /* 0x0001e8000c101124 */
[----:B0-----:R-:W3:Y:S04]  /*13e50*/  LDL.LU R2, [R1+0x90] ;  /* 0x0000900001027983 */ /* 0x001ee80000300800 */
[----:B------:R-:W4:Y:S01]  /*13e60*/  LDL.LU R12, [R1+0xac] ;  /* 0x0000ac00010c7983 */ /* 0x000f220000300800 */
[C---:B------:R-:W-:Y:S02]  /*13e70*/  ISETP.LT.OR P6, PT, R0.reuse, 0x49, !P0 ;  /* 0x000000490000780c */ /* 0x040fe400047c1670 */
[----:B------:R-:W-:-:S02]  /*13e80*/  ISETP.LT.OR P1, PT, R0, 0x4a, !P0 ;  /* 0x0000004a0000780c */ /* 0x000fc40004721670 */
[C---:B------:R-:W-:Y:S02]  /*13e90*/  ISETP.LT.OR P3, PT, R0.reuse, 0x49, !P2 ;  /* 0x000000490000780c */ /* 0x040fe40005761670 */
[C---:B------:R-:W-:Y:S02]  /*13ea0*/  ISETP.LT.OR P4, PT, R0.reuse, 0x4a, !P2 ;  /* 0x0000004a0000780c */ /* 0x040fe40005781670 */
[----:B------:R-:W-:-:S07]  /*13eb0*/  ISETP.LT.OR P5, PT, R0, 0x51, !P0 ;  /* 0x000000510000780c */ /* 0x000fce00047a1670 */
[----:B-----5:R-:W-:-:S05]  /*13ec0*/  @!P1 IMAD R3, R3, R17, RZ ;  /* 0x0000001103039224 */ /* 0x020fca00078e02ff */
[----:B------:R4:W-:Y:S01]  /*13ed0*/  @!P1 STG.E.U8 desc[UR36][R4.64+0x49], R3 ;  /* 0x0000490304009986 */ /* 0x0009e2000c101124 */
[----:B------:R-:W-:Y:S01]  /*13ee0*/  ISETP.LT.OR P1, PT, R0, 0x51, !P2 ;  /* 0x000000510000780c */ /* 0x000fe20005721670 */
[-C--:B------:R-:W-:Y:S02]  /*13ef0*/  @!P3 IMAD R13, R13, R17.reuse, RZ ;  /* 0x000000110d0db224 */ /* 0x080fe400078e02ff */
[-C--:B------:R-:W-:Y:S02]  /*13f00*/  @!P4 IMAD R15, R15, R17.reuse, RZ ;  /* 0x000000110f0fc224 */ /* 0x080fe400078e02ff */
[----:B------:R-:W-:-:S08]  /*13f10*/  @!P5 IMAD R21, R21, R17, RZ ;  /* 0x000000111515d224 */ /* 0x000fd000078e02ff */
[-C--:B------:R-:W-:Y:S02]  /*13f20*/  @!P1 IMAD R153, R153, R17.reuse, RZ ;  /* 0x0000001199999224 */ /* 0x080fe400078e02ff */
[----:B---3--:R-:W-:-:S05]  /*13f30*/  @!P6 IMAD R2, R2, R17, RZ ;  /* 0x000000110202e224 */ /* 0x008fca00078e02ff */
[----:B------:R-:W-:Y:S01]  /*13f40*/  @!P6 STG.E.U8 desc[UR36][R4.64+0x48], R2 ;  /* 0x000048020400e986 */ /* 0x000fe2000c101124 */
[----:B------:R-:W-:-:S03]  /*13f50*/  ISETP.LT.OR P6, PT, R0, 0x52, !P0 ;  /* 0x000000520000780c */ /* 0x000fc600047c1670 */
[----:B------:R0:W-:Y:S01]  /*13f60*/  @!P3 STG.E.U8 desc[UR36][R10.64+0x48], R13 ;  /* 0x0000480d0a00b986 */ /* 0x0001e2000c101124 */
[----:B------:R-:W-:-:S03]  /*13f70*/  ISETP.LT.OR P3, PT, R0, 0x52, !P2 ;  /* 0x000000520000780c */ /* 0x000fc60005761670 */
[----:B------:R1:W-:Y:S01]  /*13f80*/  @!P4 STG.E.U8 desc[UR36][R10.64+0x49], R15 ;  /* 0x0000490f0a00c986 */ /* 0x0003e2000c101124 */
[----:B------:R-:W-:-:S05]  /*13f90*/  ISETP.LT.OR P4, PT, R0, 0x59, !P0 ;  /* 0x000000590000780c */ /* 0x000fca0004781670 */
[----:B------:R-:W-:Y:S01]  /*13fa0*/  @!P6 IMAD R23, R23, R17, RZ ;  /* 0x000000111717e224 */ /* 0x000fe200078e02ff */
[----:B------:R3:W-:Y:S01]  /*13fb0*/  @!P5 STG.E.U8 desc[UR36][R4.64+0x50], R21 ;  /* 0x000050150400d986 */ /* 0x0007e2000c101124 */
[----:B------:R-:W-:-:S03]  /*13fc0*/  ISETP.LT.OR P5, PT, R0, 0x5a, !P0 ;  /* 0x0000005a0000780c */ /* 0x000fc600047a1670 */
[----:B------:R5:W-:Y:S01]  /*13fd0*/  @!P6 STG.E.U8 desc[UR36][R4.64+0x51], R23 ;  /* 0x000051170400e986 */ /* 0x000be2000c101124 */
[----:B------:R-:W-:-:S03]  /*13fe0*/  ISETP.LT.OR P6, PT, R0, 0x59, !P2 ;  /* 0x000000590000780c */ /* 0x000fc600057c1670 */
[----:B------:R-:W-:Y:S01]  /*13ff0*/  @!P1 STG.E.U8 desc[UR36][R10.64+0x50], R153 ;  /* 0x000050990a009986 */ /* 0x000fe2000c101124 */
[----:B------:R-:W-:Y:S01]  /*14000*/  ISETP.LT.OR P1, PT, R0, 0x5a, !P2 ;  /* 0x0000005a0000780c */ /* 0x000fe20005721670 */
[-C--:B----4-:R-:W-:Y:S02]  /*14010*/  @!P3 IMAD R3, R12, R17.reuse, RZ ;  /* 0x000000110c03b224 */ /* 0x090fe400078e02ff */
[-C--:B0-----:R-:W-:Y:S02]  /*14020*/  @!P4 IMAD R13, R235, R17.reuse, RZ ;  /* 0x00000011eb0dc224 */ /* 0x081fe400078e02ff */
[-C--:B-1----:R-:W-:Y:S01]  /*14030*/  @!P5 IMAD R15, R234, R17.reuse, RZ ;  /* 0x00000011ea0fd224 */ /* 0x082fe200078e02ff */
[----:B------:R0:W-:Y:S03]  /*14040*/  @!P3 STG.E.U8 desc[UR36][R10.64+0x51], R3 ;  /* 0x000051030a00b986 */ /* 0x0001e6000c101124 */
[----:B---3--:R-:W-:Y:S01]  /*14050*/  @!P6 IMAD R21, R233, R17, RZ ;  /* 0x00000011e915e224 */ /* 0x008fe200078e02ff */
[----:B------:R1:W-:Y:S01]  /*14060*/  @!P4 STG.E.U8 desc[UR36][R4.64+0x58], R13 ;  /* 0x0000580d0400c986 */ /* 0x0003e2000c101124 */
[----:B------:R-:W-:-:S02]  /*14070*/  ISETP.LT.OR P3, PT, R0, 0x61, !P0 ;  /* 0x000000610000780c */ /* 0x000fc40004761670 */
[----:B-----5:R-:W-:Y:S01]  /*14080*/  @!P1 IMAD R23, R232, R17, RZ ;  /* 0x00000011e8179224 */ /* 0x020fe200078e02ff */
[C---:B------:R-:W-:Y:S01]  /*14090*/  ISETP.LT.OR P4, PT, R0.reuse, 0x62, !P0 ;  /* 0x000000620000780c */ /* 0x040fe20004781670 */
[----:B------:R3:W-:Y:S01]  /*140a0*/  @!P5 STG.E.U8 desc[UR36][R4.64+0x59], R15 ;  /* 0x0000590f0400d986 */ /* 0x0007e2000c101124 */
[----:B------:R-:W-:-:S03]  /*140b0*/  ISETP.LT.OR P5, PT, R0, 0x61, !P2 ;  /* 0x000000610000780c */ /* 0x000fc600057a1670 */
[----:B------:R4:W-:Y:S01]  /*140c0*/  @!P6 STG.E.U8 desc[UR36][R10.64+0x58], R21 ;  /* 0x000058150a00e986 */ /* 0x0009e2000c101124 */
[----:B------:R-:W-:-:S03]  /*140d0*/  ISETP.LT.OR P6, PT, R0, 0x62, !P2 ;  /* 0x000000620000780c */ /* 0x000fc600057c1670 */
[----:B------:R-:W-:Y:S01]  /*140e0*/  @!P1 STG.E.U8 desc[UR36][R10.64+0x59], R23 ;  /* 0x000059170a009986 */ /* 0x000fe2000c101124 */
[----:B------:R-:W-:Y:S01]  /*140f0*/  ISETP.LT.OR P1, PT, R0, 0x69, !P0 ;  /* 0x000000690000780c */ /* 0x000fe20004721670 */
[-C--:B0-----:R-:W-:Y:S02]  /*14100*/  @!P3 IMAD R3, R231, R17.reuse, RZ ;  /* 0x00000011e703b224 */ /* 0x081fe400078e02ff */
[-C--:B-1----:R-:W-:Y:S02]  /*14110*/  @!P4 IMAD R13, R230, R17.reuse, RZ ;  /* 0x00000011e60dc224 */ /* 0x082fe400078e02ff */
[-C--:B---3--:R-:W-:Y:S01]  /*14120*/  @!P5 IMAD R15, R229, R17.reuse, RZ ;  /* 0x00000011e50fd224 */ /* 0x088fe200078e02ff */
[----:B------:R0:W-:Y:S03]  /*14130*/  @!P3 STG.E.U8 desc[UR36][R4.64+0x60], R3 ;  /* 0x000060030400b986 */ /* 0x0001e6000c101124 */
[----:B----4-:R-:W-:Y:S01]  /*14140*/  @!P6 IMAD R21, R228, R17, RZ ;  /* 0x00000011e415e224 */ /* 0x010fe200078e02ff */
[----:B------:R1:W-:Y:S01]  /*14150*/  @!P4 STG.E.U8 desc[UR36][R4.64+0x61], R13 ;  /* 0x0000610d0400c986 */ /* 0x0003e2000c101124 */
[----:B------:R-:W-:-:S02]  /*14160*/  ISETP.LT.OR P3, PT, R0, 0x6a, !P0 ;  /* 0x0000006a0000780c */ /* 0x000fc40004761670 */
[----:B------:R-:W-:Y:S01]  /*14170*/  @!P1 IMAD R153, R227, R17, RZ ;  /* 0x00000011e3999224 */ /* 0x000fe200078e02ff */
        /* <DEDUP_REMOVED lines=131> */
[-C--:B----4-:R-:W-:Y:S01]  /*149b0*/  @!P6 IMAD R21, R183, R17.reuse, RZ ;  /* 0x00000011b715e224 */ /* 0x090fe200078e02ff */
[----:B------:R1:W-:Y:S03]  /*149c0*/  @!P4 STG.E.U8 desc[UR36][R10.64+0xb8], R13 ;  /* 0x0000b80d0a00c986 */ /* 0x0003e6000c101124 */
[----:B------:R-:W-:Y:S01]  /*149d0*/  @!P1 IMAD R23, R182, R17, RZ ;  /* 0x00000011b6179224 */ /* 0x000fe200078e02ff */
[C---:B------:R-:W-:Y:S01]  /*149e0*/  ISETP.LT.OR P3, PT, R0.reuse, 0xc1, !P2 ;  /* 0x000000c10000780c */ /* 0x040fe20005761670 */
[----:B------:R3:W-:Y:S01]  /*149f0*/  @!P5 STG.E.U8 desc[UR36][R10.64+0xb9], R15 ;  /* 0x0000b90f0a00d986 */ /* 0x0007e2000c101124 */
[----:B------:R-:W-:-:S02]  /*14a00*/  ISETP.LT.OR P4, PT, R0, 0xc2, !P2 ;  /* 0x000000c20000780c */ /* 0x000fc40005781670 */
[C---:B------:R-:W-:Y:S01]  /*14a10*/  ISETP.LT.OR P5, PT, R0.reuse, 0xc9, !P0 ;  /* 0x000000c90000780c */ /* 0x040fe200047a1670 */
[----:B------:R4:W-:Y:S01]  /*14a20*/  @!P6 STG.E.U8 desc[UR36][R4.64+0xc0], R21 ;  /* 0x0000c0150400e986 */ /* 0x0009e2000c101124 */
[----:B------:R-:W-:-:S03]  /*14a30*/  ISETP.LT.OR P6, PT, R0, 0xca, !P0 ;  /* 0x000000ca0000780c */ /* 0x000fc600047c1670 */
[----:B------:R-:W-:Y:S01]  /*14a40*/  @!P1 STG.E.U8 desc[UR36][R4.64+0xc1], R23 ;  /* 0x0000c11704009986 */ /* 0x000fe2000c101124 */
[----:B------:R-:W-:-:S03]  /*14a50*/  ISETP.LT.OR P1, PT, R0, 0xc9, !P2 ;  /* 0x000000c90000780c */ /* 0x000fc60005721670 */
[-C--:B0-----:R-:W-:Y:S02]  /*14a60*/  @!P3 IMAD R3, R181, R17.reuse, RZ ;  /* 0x00000011b503b224 */ /* 0x081fe400078e02ff */
[-C--:B-1----:R-:W-:Y:S02]  /*14a70*/  @!P4 IMAD R13, R180, R17.reuse, RZ ;  /* 0x00000011b40dc224 */ /* 0x082fe400078e02ff */
[-C--:B---3--:R-:W-:Y:S02]  /*14a80*/  @!P5 IMAD R15, R179, R17.reuse, RZ ;  /* 0x00000011b30fd224 */ /* 0x088fe400078e02ff */
[-C--:B----4-:R-:W-:Y:S01]  /*14a90*/  @!P6 IMAD R21, R178, R17.reuse, RZ ;  /* 0x00000011b215e224 */ /* 0x090fe200078e02ff */
[----:B------:R0:W-:Y:S03]  /*14aa0*/  @!P3 STG.E.U8 desc[UR36][R10.64+0xc0], R3 ;  /* 0x0000c0030a00b986 */ /* 0x0001e6000c101124 */
[----:B------:R-:W-:Y:S01]  /*14ab0*/  @!P1 IMAD R153, R177, R17, RZ ;  /* 0x00000011b1999224 */ /* 0x000fe200078e02ff */
[----:B------:R1:W-:Y:S01]  /*14ac0*/  @!P4 STG.E.U8 desc[UR36][R10.64+0xc1], R13 ;  /* 0x0000c10d0a00c986 */ /* 0x0003e2000c101124 */
[----:B------:R-:W-:-:S02]  /*14ad0*/  ISETP.LT.OR P3, PT, R0, 0xca, !P2 ;  /* 0x000000ca0000780c */ /* 0x000fc40005761670 */
        /* <DEDUP_REMOVED lines=33> */
[----:B------:R4:W-:Y:S04]  /*14cf0*/  @!P6 STG.E.U8 desc[UR36][R10.64+0xd9], R21 ;  /* 0x0000d9150a00e986 */ /* 0x0009e8000c101124 */
[----:B------:R-:W-:Y:S01]  /*14d00*/  @!P1 STG.E.U8 desc[UR36][R4.64+0xe0], R153 ;  /* 0x0000e09904009986 */ /* 0x000fe2000c101124 */
[C---:B------:R-:W-:Y:S02]  /*14d10*/  ISETP.LT.OR P1, PT, R0.reuse, 0xea, !P0 ;  /* 0x000000ea0000780c */ /* 0x040fe40004721670 */
[----:B------:R-:W-:Y:S01]  /*14d20*/  ISETP.LT.OR P6, PT, R0, 0xe9, !P0 ;  /* 0x000000e90000780c */ /* 0x000fe200047c1670 */
[-C--:B0-----:R-:W-:Y:S02]  /*14d30*/  @!P3 IMAD R3, R166, R17.reuse, RZ ;  /* 0x00000011a603b224 */ /* 0x081fe400078e02ff */
[----:B-1----:R-:W-:-:S02]  /*14d40*/  @!P4 IMAD R13, R165, R17, RZ ;  /* 0x00000011a50dc224 */ /* 0x002fc400078e02ff */
[----:B---3--:R-:W-:Y:S01]  /*14d50*/  @!P5 IMAD R15, R164, R17, RZ ;  /* 0x00000011a40fd224 */ /* 0x008fe200078e02ff */
[----:B------:R0:W-:Y:S01]  /*14d60*/  @!P3 STG.E.U8 desc[UR36][R4.64+0xe1], R3 ;  /* 0x0000e1030400b986 */ /* 0x0001e2000c101124 */
[----:B------:R-:W-:-:S04]  /*14d70*/  ISETP.LT.OR P3, PT, R0, 0xe9, !P2 ;  /* 0x000000e90000780c */ /* 0x000fc80005761670 */
[-C--:B------:R-:W-:Y:S01]  /*14d80*/  @!P1 IMAD R23, R162, R17.reuse, RZ ;  /* 0x00000011a2179224 */ /* 0x080fe200078e02ff */
[----:B------:R2:W-:Y:S01]  /*14d90*/  @!P4 STG.E.U8 desc[UR36][R10.64+0xe0], R13 ;  /* 0x0000e00d0a00c986 */ /* 0x0005e2000c101124 */
[----:B----4-:R-:W-:Y:S01]  /*14da0*/  @!P6 IMAD R21, R163, R17, RZ ;  /* 0x00000011a315e224 */ /* 0x010fe200078e02ff */
[C---:B------:R-:W-:Y:S02]  /*14db0*/  ISETP.LT.OR P4, PT, R0.reuse, 0xea, !P2 ;  /* 0x000000ea0000780c */ /* 0x040fe40005781670 */
[----:B------:R1:W-:Y:S01]  /*14dc0*/  @!P5 STG.E.U8 desc[UR36][R10.64+0xe1], R15 ;  /* 0x0000e10f0a00d986 */ /* 0x0003e2000c101124 */
[----:B------:R-:W-:-:S03]  /*14dd0*/  ISETP.LT.OR P5, PT, R0, 0xf1, !P0 ;  /* 0x000000f10000780c */ /* 0x000fc600047a1670 */
[----:B------:R-:W-:Y:S01]  /*14de0*/  @!P1 STG.E.U8 desc[UR36][R4.64+0xe9], R23 ;  /* 0x0000e91704009986 */ /* 0x000fe2000c101124 */
[----:B------:R-:W-:-:S03]  /*14df0*/  ISETP.LT.OR P1, PT, R0, 0xf2, !P0 ;  /* 0x000000f20000780c */ /* 0x000fc60004721670 */
[----:B------:R3:W-:Y:S01]  /*14e00*/  @!P6 STG.E.U8 desc[UR36][R4.64+0xe8], R21 ;  /* 0x0000e8150400e986 */ /* 0x0007e2000c101124 */
[----:B------:R-:W-:Y:S01]  /*14e10*/  ISETP.LT.OR P6, PT, R0, 0xf1, !P2 ;  /* 0x000000f10000780c */ /* 0x000fe200057c1670 */
[-C--:B0-----:R-:W-:Y:S02]  /*14e20*/  @!P3 IMAD R3, R161, R17.reuse, RZ ;  /* 0x00000011a103b224 */ /* 0x081fe400078e02ff */
[-C--:B--2---:R-:W-:Y:S02]  /*14e30*/  @!P4 IMAD R13, R160, R17.reuse, RZ ;  /* 0x00000011a00dc224 */ /* 0x084fe400078e02ff */
[-C--:B-1----:R-:W-:Y:S01]  /*14e40*/  @!P5 IMAD R15, R159, R17.reuse, RZ ;  /* 0x000000119f0fd224 */ /* 0x082fe200078e02ff */
[----:B------:R0:W-:Y:S01]  /*14e50*/  @!P3 STG.E.U8 desc[UR36][R10.64+0xe8], R3 ;  /* 0x0000e8030a00b986 */ /* 0x0001e2000c101124 */
[----:B------:R-:W-:Y:S02]  /*14e60*/  ISETP.LT.OR P3, PT, R0, 0xf2, !P2 ;  /* 0x000000f20000780c */ /* 0x000fe40005761670 */
[-C--:B---3--:R-:W-:Y:S01]  /*14e70*/  @!P1 IMAD R21, R158, R17.reuse, RZ ;  /* 0x000000119e159224 */ /* 0x088fe200078e02ff */
[----:B------:R1:W-:Y:S03]  /*14e80*/  @!P4 STG.E.U8 desc[UR36][R10.64+0xe9], R13 ;  /* 0x0000e90d0a00c986 */ /* 0x0003e6000c101124 */
[----:B------:R-:W-:Y:S01]  /*14e90*/  @!P6 IMAD R23, R157, R17, RZ ;  /* 0x000000119d17e224 */ /* 0x000fe200078e02ff */
[C---:B------:R-:W-:Y:S01]  /*14ea0*/  ISETP.LT.OR P4, PT, R0.reuse, 0xf9, !P0 ;  /* 0x000000f90000780c */ /* 0x040fe20004781670 */
[----:B------:R-:W-:Y:S01]  /*14eb0*/  @!P1 STG.E.U8 desc[UR36][R4.64+0xf1], R21 ;  /* 0x0000f11504009986 */ /* 0x000fe2000c101124 */
[----:B------:R-:W-:-:S02]  /*14ec0*/  ISETP.LT.OR P0, PT, R0, 0xfa, !P0 ;  /* 0x000000fa0000780c */ /* 0x000fc40004701670 */
[----:B------:R-:W-:Y:S01]  /*14ed0*/  ISETP.GE.AND P1, PT, R154, 0x81, PT ;  /* 0x000000819a00780c */ /* 0x000fe20003f26270 */
[----:B------:R2:W-:Y:S01]  /*14ee0*/  @!P5 STG.E.U8 desc[UR36][R4.64+0xf0], R15 ;  /* 0x0000f00f0400d986 */ /* 0x0005e2000c101124 */
[C---:B------:R-:W-:Y:S02]  /*14ef0*/  ISETP.LT.OR P5, PT, R0.reuse, 0xf9, !P2 ;  /* 0x000000f90000780c */ /* 0x040fe400057a1670 */
[C---:B------:R-:W-:Y:S01]  /*14f00*/  ISETP.LT.OR P2, PT, R0.reuse, 0xfa, !P2 ;  /* 0x000000fa0000780c */ /* 0x040fe20005741670 */
[----:B------:R3:W-:Y:S01]  /*14f10*/  @!P6 STG.E.U8 desc[UR36][R10.64+0xf0], R23 ;  /* 0x0000f0170a00e986 */ /* 0x0007e2000c101124 */
[----:B------:R-:W-:Y:S01]  /*14f20*/  ISETP.LT.OR P6, PT, R0, 0x1, !P1 ;  /* 0x000000010000780c */ /* 0x000fe20004fc1670 */
[-C--:B0-----:R-:W-:Y:S02]  /*14f30*/  @!P3 IMAD R3, R156, R17.reuse, RZ ;  /* 0x000000119c03b224 */ /* 0x081fe400078e02ff */
[-C--:B-1----:R-:W-:Y:S02]  /*14f40*/  @!P4 IMAD R13, R152, R17.reuse, RZ ;  /* 0x00000011980dc224 */ /* 0x082fe400078e02ff */
[----:B------:R-:W-:Y:S01]  /*14f50*/  @!P0 IMAD R153, R22, R17, RZ ;  /* 0x0000001116998224 */ /* 0x000fe200078e02ff */
[----:B------:R0:W-:Y:S01]  /*14f60*/  @!P3 STG.E.U8 desc[UR36][R10.64+0xf1], R3 ;  /* 0x0000f1030a00b986 */ /* 0x0001e2000c101124 */
[----:B------:R-:W-:-:S02]  /*14f70*/  ISETP.GE.AND P3, PT, R154, 0x89, PT ;  /* 0x000000899a00780c */ /* 0x000fc40003f66270 */
[-C--:B--2---:R-:W-:Y:S02]  /*14f80*/  @!P5 IMAD R15, R20, R17.reuse, RZ ;  /* 0x00000011140fd224 */ /* 0x084fe400078e02ff */
[-C--:B------:R-:W-:Y:S01]  /*14f90*/  @!P2 IMAD R21, R14, R17.reuse, RZ ;  /* 0x000000110e15a224 */ /* 0x080fe200078e02ff */
[----:B------:R-:W-:Y:S01]  /*14fa0*/  @!P0 STG.E.U8 desc[UR36][R4.64+0xf9], R153 ;  /* 0x0000f99904008986 */ /* 0x000fe2000c101124 */
[----:B---3--:R-:W-:Y:S01]  /*14fb0*/  @!P6 IMAD R23, R24, R17, RZ ;  /* 0x000000111817e224 */ /* 0x008fe200078e02ff */
[C---:B------:R-:W-:Y:S02]  /*14fc0*/  ISETP.LT.OR P0, PT, R0.reuse, 0x2, !P1 ;  /* 0x000000020000780c */ /* 0x040fe40004f01670 */
[----:B------:R1:W-:Y:S01]  /*14fd0*/  @!P4 STG.E.U8 desc[UR36][R4.64+0xf8], R13 ;  /* 0x0000f80d0400c986 */ /* 0x0003e2000c101124 */
[----:B------:R-:W-:-:S03]  /*14fe0*/  ISETP.LT.OR P4, PT, R0, 0x1, !P3 ;  /* 0x000000010000780c */ /* 0x000fc60005f81670 */
[----:B------:R-:W-:Y:S01]  /*14ff0*/  @!P5 STG.E.U8 desc[UR36][R10.64+0xf8], R15 ;  /* 0x0000f80f0a00d986 */ /* 0x000fe2000c101124 */
[----:B------:R-:W-:-:S03]  /*15000*/  ISETP.LT.OR P5, PT, R0, 0x2, !P3 ;  /* 0x000000020000780c */ /* 0x000fc60005fa1670 */
[----:B------:R-:W-:Y:S01]  /*15010*/  @!P2 STG.E.U8 desc[UR36][R10.64+0xf9], R21 ;  /* 0x0000f9150a00a986 */ /* 0x000fe2000c101124 */
[----:B------:R-:W-:-:S03]  /*15020*/  ISETP.LT.OR P2, PT, R0, 0x9, !P1 ;  /* 0x000000090000780c */ /* 0x000fc60004f41670 */
[----:B------:R-:W-:Y:S01]  /*15030*/  @!P6 STG.E.U8 desc[UR36][R6.64], R23 ;  /* 0x000000170600e986 */ /* 0x000fe2000c101124 */
[----:B------:R-:W-:Y:S01]  /*15040*/  ISETP.LT.OR P6, PT, R0, 0xa, !P1 ;  /* 0x0000000a0000780c */ /* 0x000fe20004fc1670 */
[-C--:B------:R-:W-:Y:S02]  /*15050*/  @!P0 IMAD R25, R25, R17.reuse, RZ ;  /* 0x0000001119198224 */ /* 0x080fe400078e02ff */
[-C--:B0-----:R-:W-:Y:S02]  /*15060*/  @!P4 IMAD R3, R26, R17.reuse, RZ ;  /* 0x000000111a03c224 */ /* 0x081fe400078e02ff */
[-C--:B------:R-:W-:Y:S01]  /*15070*/  @!P5 IMAD R27, R27, R17.reuse, RZ ;  /* 0x000000111b1bd224 */ /* 0x080fe200078e02ff */
[----:B------:R-:W-:Y:S03]  /*15080*/  @!P0 STG.E.U8 desc[UR36][R6.64+0x1], R25 ;  /* 0x0000011906008986 */ /* 0x000fe6000c101124 */
[----:B-1----:R-:W-:Y:S01]  /*15090*/  @!P2 IMAD R5, R28, R17, RZ ;  /* 0x000000111c05a224 */ /* 0x002fe200078e02ff */
[----:B------:R0:W-:Y:S01]  /*150a0*/  @!P4 STG.E.U8 desc[UR36][R8.64], R3 ;  /* 0x000000030800c986 */ /* 0x0001e2000c101124 */
[----:B------:R-:W-:-:S02]  /*150b0*/  ISETP.LT.OR P0, PT, R0, 0xa, !P3 ;  /* 0x0000000a0000780c */ /* 0x000fc40005f01670 */
[----:B------:R-:W-:Y:S01]  /*150c0*/  @!P6 IMAD R29, R29, R17, RZ ;  /* 0x000000111d1de224 */ /* 0x000fe200078e02ff */
[C---:B------:R-:W-:Y:S01]  /*150d0*/  ISETP.LT.OR P4, PT, R0.reuse, 0x9, !P3 ;  /* 0x000000090000780c */ /* 0x040fe20005f81670 */
[----:B------:R-:W-:Y:S01]  /*150e0*/  @!P5 STG.E.U8 desc[UR36][R8.64+0x1], R27 ;  /* 0x0000011b0800d986 */ /* 0x000fe2000c101124 */
[----:B------:R-:W-:-:S03]  /*150f0*/  ISETP.LT.OR P5, PT, R0, 0x11, !P1 ;  /* 0x000000110000780c */ /* 0x000fc60004fa1670 */
[----:B------:R1:W-:Y:S01]  /*15100*/  @!P2 STG.E.U8 desc[UR36][R6.64+0x8], R5 ;  /* 0x000008050600a986 */ /* 0x0003e2000c101124 */
[----:B------:R-:W-:-:S03]  /*15110*/  ISETP.LT.OR P2, PT, R0, 0x12, !P1 ;  /* 0x000000120000780c */ /* 0x000fc60004f41670 */
[----:B------:R-:W-:Y:S01]  /*15120*/  @!P6 STG.E.U8 desc[UR36][R6.64+0x9], R29 ;  /* 0x0000091d0600e986 */ /* 0x000fe2000c101124 */
[----:B------:R-:W-:Y:S01]  /*15130*/  ISETP.LT.OR P6, PT, R0, 0x11, !P3 ;  /* 0x000000110000780c */ /* 0x000fe20005fc1670 */
[-C--:B------:R-:W-:Y:S02]  /*15140*/  @!P0 IMAD R31, R31, R17.reuse, RZ ;  /* 0x000000111f1f8224 */ /* 0x080fe400078e02ff */
[-C--:B0-----:R-:W-:Y:S02]  /*15150*/  @!P4 IMAD R3, R30, R17.reuse, RZ ;  /* 0x000000111e03c224 */ /* 0x081fe400078e02ff */
[-C--:B------:R-:W-:Y:S01]  /*15160*/  @!P5 IMAD R11, R32, R17.reuse, RZ ;  /* 0x00000011200bd224 */ /* 0x080fe200078e02ff */
[----:B------:R-:W-:Y:S03]  /*15170*/  @!P0 STG.E.U8 desc[UR36][R8.64+0x9], R31 ;  /* 0x0000091f08008986 */ /* 0x000fe6000c101124 */
[----:B------:R-:W-:Y:S01]  /*15180*/  @!P2 IMAD R33, R33, R17, RZ ;  /* 0x000000112121a224 */ /* 0x000fe200078e02ff */
[----:B------:R0:W-:Y:S01]  /*15190*/  @!P4 STG.E.U8 desc[UR36][R8.64+0x8], R3 ;  /* 0x000008030800c986 */ /* 0x0001e2000c101124 */
[----:B------:R-:W-:-:S02]  /*151a0*/  ISETP.LT.OR P0, PT, R0, 0x12, !P3 ;  /* 0x000000120000780c */ /* 0x000fc40005f01670 */
[----:B-1----:R-:W-:Y:S01]  /*151b0*/  @!P6 IMAD R5, R34, R17, RZ ;  /* 0x000000112205e224 */ /* 0x002fe200078e02ff */
[C---:B------:R-:W-:Y:S01]  /*151c0*/  ISETP.LT.OR P4, PT, R0.reuse, 0x19, !P1 ;  /* 0x000000190000780c */ /* 0x040fe20004f81670 */
[----:B------:R-:W-:Y:S01]  /*151d0*/  @!P5 STG.E.U8 desc[UR36][R6.64+0x10], R11 ;  /* 0x0000100b0600d986 */ /* 0x000fe2000c101124 */
[----:B------:R-:W-:-:S03]  /*151e0*/  ISETP.LT.OR P5, PT, R0, 0x1a, !P1 ;  /* 0x0000001a0000780c */ /* 0x000fc60004fa1670 */
[----:B------:R-:W-:Y:S01]  /*151f0*/  @!P2 STG.E.U8 desc[UR36][R6.64+0x11], R33 ;  /* 0x000011210600a986 */ /* 0x000fe2000c101124 */
[----:B------:R-:W-:-:S03]  /*15200*/  ISETP.LT.OR P2, PT, R0, 0x19, !P3 ;  /* 0x000000190000780c */ /* 0x000fc60005f41670 */
[----:B------:R1:W-:Y:S01]  /*15210*/  @!P6 STG.E.U8 desc[UR36][R8.64+0x10], R5 ;  /* 0x000010050800e986 */ /* 0x0003e2000c101124 */
[----:B------:R-:W-:Y:S01]  /*15220*/  ISETP.LT.OR P6, PT, R0, 0x1a, !P3 ;  /* 0x0000001a0000780c */ /* 0x000fe20005fc1670 */
[-C--:B------:R-:W-:Y:S02]  /*15230*/  @!P0 IMAD R35, R35, R17.reuse, RZ ;  /* 0x0000001123238224 */ /* 0x080fe400078e02ff */
[-C--:B0-----:R-:W-:Y:S02]  /*15240*/  @!P4 IMAD R3, R36, R17.reuse, RZ ;  /* 0x000000112403c224 */ /* 0x081fe400078e02ff */
[-C--:B------:R-:W-:Y:S01]  /*15250*/  @!P5 IMAD R37, R37, R17.reuse, RZ ;  /* 0x000000112525d224 */ /* 0x080fe200078e02ff */
[----:B------:R-:W-:Y:S01]  /*15260*/  @!P0 STG.E.U8 desc[UR36][R8.64+0x11], R35 ;  /* 0x0000112308008986 */ /* 0x000fe2000c101124 */
[----:B------:R-:W-:Y:S02]  /*15270*/  ISETP.LT.OR P0, PT, R0, 0x22, !P1 ;  /* 0x000000220000780c */ /* 0x000fe40004f01670 */
[----:B-1----:R-:W-:-:S04]  /*15280*/  @!P2 IMAD R5, R38, R17, RZ ;  /* 0x000000112605a224 */ /* 0x002fc800078e02ff */
[----:B------:R-:W-:Y:S01]  /*15290*/  @!P6 IMAD R39, R39, R17, RZ ;  /* 0x000000112727e224 */ /* 0x000fe200078e02ff */
[----:B------:R0:W-:Y:S01]  /*152a0*/  @!P4 STG.E.U8 desc[UR36][R6.64+0x18], R3 ;  /* 0x000018030600c986 */ /* 0x0001e2000c101124 */
[----:B------:R-:W-:-:S03]  /*152b0*/  ISETP.LT.OR P4, PT, R0, 0x21, !P1 ;  /* 0x000000210000780c */ /* 0x000fc60004f81670 */
        /* <DEDUP_REMOVED lines=216> */
[-C--:B0-----:R-:W-:Y:S02]  /*16040*/  @!P4 IMAD R3, R110, R17.reuse, RZ ;  /* 0x000000116e03c224 */ /* 0x081fe400078e02ff */
[-C--:B------:R-:W-:Y:S02]  /*16050*/  @!P0 IMAD R111, R111, R17.reuse, RZ ;  /* 0x000000116f6f8224 */ /* 0x080fe400078e02ff */
[-C--:B------:R-:W-:Y:S01]  /*16060*/  @!P5 IMAD R11, R112, R17.reuse, RZ ;  /* 0x00000011700bd224 */ /* 0x080fe200078e02ff */
[----:B------:R0:W-:Y:S03]  /*16070*/  @!P4 STG.E.U8 desc[UR36][R8.64+0xa8], R3 ;  /* 0x0000a8030800c986 */ /* 0x0001e6000c101124 */
[-C--:B------:R-:W-:Y:S01]  /*16080*/  @!P2 IMAD R113, R113, R17.reuse, RZ ;  /* 0x000000117171a224 */ /* 0x080fe200078e02ff */
[----:B------:R-:W-:Y:S03]  /*16090*/  @!P0 STG.E.U8 desc[UR36][R8.64+0xa9], R111 ;  /* 0x0000a96f08008986 */ /* 0x000fe6000c101124 */
[----:B-1----:R-:W-:Y:S01]  /*160a0*/  @!P6 IMAD R5, R114, R17, RZ ;  /* 0x000000117205e224 */ /* 0x002fe200078e02ff */
[C---:B------:R-:W-:Y:S01]  /*160b0*/  ISETP.LT.OR P0, PT, R0.reuse, 0xb2, !P3 ;  /* 0x000000b20000780c */ /* 0x040fe20005f01670 */
[----:B------:R-:W-:Y:S01]  /*160c0*/  @!P5 STG.E.U8 desc[UR36][R6.64+0xb0], R11 ;  /* 0x0000b00b0600d986 */ /* 0x000fe2000c101124 */
[----:B------:R-:W-:-:S02]  /*160d0*/  ISETP.LT.OR P5, PT, R0, 0xba, !P1 ;  /* 0x000000ba0000780c */ /* 0x000fc40004fa1670 */
[C---:B------:R-:W-:Y:S01]  /*160e0*/  ISETP.LT.OR P4, PT, R0.reuse, 0xb9, !P1 ;  /* 0x000000b90000780c */ /* 0x040fe20004f81670 */
[----:B------:R-:W-:Y:S01]  /*160f0*/  @!P2 STG.E.U8 desc[UR36][R6.64+0xb1], R113 ;  /* 0x0000b1710600a986 */ /* 0x000fe2000c101124 */
[----:B------:R-:W-:-:S03]  /*16100*/  ISETP.LT.OR P2, PT, R0, 0xb9, !P3 ;  /* 0x000000b90000780c */ /* 0x000fc60005f41670 */
[----:B------:R1:W-:Y:S01]  /*16110*/  @!P6 STG.E.U8 desc[UR36][R8.64+0xb0], R5 ;  /* 0x0000b0050800e986 */ /* 0x0003e2000c101124 */
[----:B------:R-:W-:-:S03]  /*16120*/  ISETP.LT.OR P6, PT, R0, 0xba, !P3 ;  /* 0x000000ba0000780c */ /* 0x000fc60005fc1670 */
[-C--:B------:R-:W-:Y:S02]  /*16130*/  @!P0 IMAD R115, R115, R17.reuse, RZ ;  /* 0x0000001173738224 */ /* 0x080fe400078e02ff */
[-C--:B------:R-:W-:Y:S02]  /*16140*/  @!P5 IMAD R117, R117, R17.reuse, RZ ;  /* 0x000000117575d224 */ /* 0x080fe400078e02ff */
[-C--:B0-----:R-:W-:Y:S01]  /*16150*/  @!P4 IMAD R3, R116, R17.reuse, RZ ;  /* 0x000000117403c224 */ /* 0x081fe200078e02ff */
[----:B------:R-:W-:Y:S01]  /*16160*/  @!P0 STG.E.U8 desc[UR36][R8.64+0xb1], R115 ;  /* 0x0000b17308008986 */ /* 0x000fe2000c101124 */
[----:B------:R-:W-:Y:S01]  /*16170*/  ISETP.LT.OR P0, PT, R0, 0xc1, !P1 ;  /* 0x000000c10000780c */ /* 0x000fe20004f01670 */
[----:B-1----:R-:W-:-:S03]  /*16180*/  @!P2 IMAD R5, R118, R17, RZ ;  /* 0x000000117605a224 */ /* 0x002fc600078e02ff */
[----:B------:R-:W-:Y:S01]  /*16190*/  @!P6 IMAD R119, R119, R17, RZ ;  /* 0x000000117777e224 */ /* 0x000fe200078e02ff */
[----:B------:R-:W-:Y:S01]  /*161a0*/  @!P5 STG.E.U8 desc[UR36][R6.64+0xb9], R117 ;  /* 0x0000b9750600d986 */ /* 0x000fe2000c101124 */
[----:B------:R-:W-:-:S03]  /*161b0*/  ISETP.LT.OR P5, PT, R0, 0xc2, !P1 ;  /* 0x000000c20000780c */ /* 0x000fc60004fa1670 */
[----:B------:R0:W-:Y:S01]  /*161c0*/  @!P4 STG.E.U8 desc[UR36][R6.64+0xb8], R3 ;  /* 0x0000b8030600c986 */ /* 0x0001e2000c101124 */
[----:B------:R-:W-:-:S03]  /*161d0*/  ISETP.LT.OR P4, PT, R0, 0xc1, !P3 ;  /* 0x000000c10000780c */ /* 0x000fc60005f81670 */
[----:B------:R-:W-:Y:S01]  /*161e0*/  @!P6 STG.E.U8 desc[UR36][R8.64+0xb9], R119 ;  /* 0x0000b9770800e986 */ /* 0x000fe2000c101124 */
[----:B------:R-:W-:-:S03]  /*161f0*/  ISETP.LT.OR P6, PT, R0, 0xc2, !P3 ;  /* 0x000000c20000780c */ /* 0x000fc60005fc1670 */
[----:B------:R1:W-:Y:S01]  /*16200*/  @!P2 STG.E.U8 desc[UR36][R8.64+0xb8], R5 ;  /* 0x0000b8050800a986 */ /* 0x0003e2000c101124 */
[----:B------:R-:W-:Y:S01]  /*16210*/  ISETP.LT.OR P2, PT, R0, 0xc9, !P1 ;  /* 0x000000c90000780c */ /* 0x000fe20004f41670 */
[-C--:B------:R-:W-:Y:S02]  /*16220*/  @!P0 IMAD R11, R120, R17.reuse, RZ ;  /* 0x00000011780b8224 */ /* 0x080fe400078e02ff */
[-C--:B------:R-:W-:Y:S02]  /*16230*/  @!P5 IMAD R121, R121, R17.reuse, RZ ;  /* 0x000000117979d224 */ /* 0x080fe400078e02ff */
[-C--:B0-----:R-:W-:Y:S01]  /*16240*/  @!P4 IMAD R3, R122, R17.reuse, RZ ;  /* 0x000000117a03c224 */ /* 0x081fe200078e02ff */
[----:B------:R0:W-:Y:S03]  /*16250*/  @!P0 STG.E.U8 desc[UR36][R6.64+0xc0], R11 ;  /* 0x0000c00b06008986 */ /* 0x0001e6000c101124 */
[-C--:B------:R-:W-:Y:S01]  /*16260*/  @!P6 IMAD R123, R123, R17.reuse, RZ ;  /* 0x000000117b7be224 */ /* 0x080fe200078e02ff */
[----:B------:R-:W-:Y:S01]  /*16270*/  ISETP.LT.OR P0, PT, R0, 0xca, !P1 ;  /* 0x000000ca0000780c */ /* 0x000fe20004f01670 */
[----:B------:R-:W-:Y:S02]  /*16280*/  @!P5 STG.E.U8 desc[UR36][R6.64+0xc1], R121 ;  /* 0x0000c1790600d986 */ /* 0x000fe4000c101124 */
[----:B-1----:R-:W-:Y:S01]  /*16290*/  @!P2 IMAD R5, R124, R17, RZ ;  /* 0x000000117c05a224 */ /* 0x002fe200078e02ff */
[C---:B------:R-:W-:Y:S01]  /*162a0*/  ISETP.LT.OR P5, PT, R0.reuse, 0xc9, !P3 ;  /* 0x000000c90000780c */ /* 0x040fe20005fa1670 */
[----:B------:R1:W-:Y:S01]  /*162b0*/  @!P4 STG.E.U8 desc[UR36][R8.64+0xc0], R3 ;  /* 0x0000c0030800c986 */ /* 0x0003e2000c101124 */
        /* <DEDUP_REMOVED lines=8> */
[----:B------:R-:W-:Y:S03]  /*16340*/  @!P0 STG.E.U8 desc[UR36][R6.64+0xc9], R125 ;  /* 0x0000c97d06008986 */ /* 0x000fe6000c101124 */
[-C--:B-1----:R-:W-:Y:S01]  /*16350*/  @!P6 IMAD R3, R128, R17.reuse, RZ ;  /* 0x000000118003e224 */ /* 0x082fe200078e02ff */
[----:B------:R0:W-:Y:S03]  /*16360*/  @!P5 STG.E.U8 desc[UR36][R8.64+0xc8], R11 ;  /* 0x0000c80b0800d986 */ /* 0x0001e6000c101124 */
[----:B------:R-:W-:Y:S01]  /*16370*/  @!P2 IMAD R129, R129, R17, RZ ;  /* 0x000000118181a224 */ /* 0x000fe200078e02ff */
[C---:B------:R-:W-:Y:S01]  /*16380*/  ISETP.LT.OR P0, PT, R0.reuse, 0xd1, !P3 ;  /* 0x000000d10000780c */ /* 0x040fe20005f01670 */
[----:B------:R-:W-:Y:S01]  /*16390*/  @!P4 STG.E.U8 desc[UR36][R8.64+0xc9], R127 ;  /* 0x0000c97f0800c986 */ /* 0x000fe2000c101124 */
[----:B------:R-:W-:-:S02]  /*163a0*/  ISETP.LT.OR P5, PT, R0, 0xd2, !P3 ;  /* 0x000000d20000780c */ /* 0x000fc40005fa1670 */
[C---:B------:R-:W-:Y:S01]  /*163b0*/  ISETP.LT.OR P4, PT, R0.reuse, 0xd9, !P1 ;  /* 0x000000d90000780c */ /* 0x040fe20004f81670 */
[----:B------:R1:W-:Y:S01]  /*163c0*/  @!P6 STG.E.U8 desc[UR36][R6.64+0xd0], R3 ;  /* 0x0000d0030600e986 */ /* 0x0003e2000c101124 */
[----:B------:R-:W-:-:S03]  /*163d0*/  ISETP.LT.OR P6, PT, R0, 0xda, !P1 ;  /* 0x000000da0000780c */ /* 0x000fc60004fc1670 */
[----:B------:R-:W-:Y:S01]  /*163e0*/  @!P2 STG.E.U8 desc[UR36][R6.64+0xd1], R129 ;  /* 0x0000d1810600a986 */ /* 0x000fe2000c101124 */
[----:B------:R-:W-:-:S03]  /*163f0*/  ISETP.LT.OR P2, PT, R0, 0xd9, !P3 ;  /* 0x000000d90000780c */ /* 0x000fc60005f41670 */
[-C--:B--2---:R-:W-:Y:S02]  /*16400*/  @!P0 IMAD R5, R130, R17.reuse, RZ ;  /* 0x0000001182058224 */ /* 0x084fe400078e02ff */
[-C--:B------:R-:W-:Y:S02]  /*16410*/  @!P5 IMAD R131, R131, R17.reuse, RZ ;  /* 0x000000118383d224 */ /* 0x080fe400078e02ff */
[-C--:B0-----:R-:W-:Y:S02]  /*16420*/  @!P4 IMAD R11, R132, R17.reuse, RZ ;  /* 0x00000011840bc224 */ /* 0x081fe400078e02ff */
[-C--:B------:R-:W-:Y:S01]  /*16430*/  @!P6 IMAD R133, R133, R17.reuse, RZ ;  /* 0x000000118585e224 */ /* 0x080fe200078e02ff */
[----:B------:R0:W-:Y:S03]  /*16440*/  @!P0 STG.E.U8 desc[UR36][R8.64+0xd0], R5 ;  /* 0x0000d00508008986 */ /* 0x0001e6000c101124 */
[----:B-1----:R-:W-:Y:S01]  /*16450*/  @!P2 IMAD R3, R134, R17, RZ ;  /* 0x000000118603a224 */ /* 0x002fe200078e02ff */
[----:B------:R-:W-:Y:S01]  /*16460*/  @!P5 STG.E.U8 desc[UR36][R8.64+0xd1], R131 ;  /* 0x0000d1830800d986 */ /* 0x000fe2000c101124 */
[----:B------:R-:W-:-:S02]  /*16470*/  ISETP.LT.OR P0, PT, R0, 0xda, !P3 ;  /* 0x000000da0000780c */ /* 0x000fc40005f01670 */
        /* <DEDUP_REMOVED lines=14> */
[----:B------:R-:W-:Y:S01]  /*16560*/  @!P4 STG.E.U8 desc[UR36][R6.64+0xe1], R137 ;  /* 0x0000e1890600c986 */ /* 0x000fe2000c101124 */
[----:B------:R-:W-:-:S02]  /*16570*/  ISETP.LT.OR P0, PT, R0, 0xe9, !P1 ;  /* 0x000000e90000780c */ /* 0x000fc40004f01670 */
[C---:B------:R-:W-:Y:S01]  /*16580*/  ISETP.LT.OR P4, PT, R0.reuse, 0xea, !P1 ;  /* 0x000000ea0000780c */ /* 0x040fe20004f81670 */
[----:B------:R1:W-:Y:S01]  /*16590*/  @!P6 STG.E.U8 desc[UR36][R8.64+0xe0], R11 ;  /* 0x0000e00b0800e986 */ /* 0x0003e2000c101124 */
[C---:B------:R-:W-:Y:S02]  /*165a0*/  ISETP.LT.OR P6, PT, R0.reuse, 0xe9, !P3 ;  /* 0x000000e90000780c */ /* 0x040fe40005fc1670 */
[C---:B------:R-:W-:Y:S01]  /*165b0*/  ISETP.LT.OR P5, PT, R0.reuse, 0xea, !P3 ;  /* 0x000000ea0000780c */ /* 0x040fe20005fa1670 */
[----:B------:R-:W-:Y:S01]  /*165c0*/  @!P2 STG.E.U8 desc[UR36][R8.64+0xe1], R139 ;  /* 0x0000e18b0800a986 */ /* 0x000fe2000c101124 */
[----:B------:R-:W-:-:S05]  /*165d0*/  ISETP.LT.OR P2, PT, R0, 0xf1, !P1 ;  /* 0x000000f10000780c */ /* 0x000fca0004f41670 */
[-C--:B--2---:R-:W-:Y:S02]  /*165e0*/  @!P0 IMAD R3, R140, R17.reuse, RZ ;  /* 0x000000118c038224 */ /* 0x084fe400078e02ff */
[-C--:B------:R-:W-:Y:S02]  /*165f0*/  @!P4 IMAD R141, R141, R17.reuse, RZ ;  /* 0x000000118d8dc224 */ /* 0x080fe400078e02ff */
[-C--:B0-----:R-:W-:Y:S02]  /*16600*/  @!P6 IMAD R5, R142, R17.reuse, RZ ;  /* 0x000000118e05e224 */ /* 0x081fe400078e02ff */
[-C--:B------:R-:W-:Y:S02]  /*16610*/  @!P5 IMAD R143, R143, R17.reuse, RZ ;  /* 0x000000118f8fd224 */ /* 0x080fe400078e02ff */
[----:B-1----:R-:W-:Y:S01]  /*16620*/  @!P2 IMAD R11, R144, R17, RZ ;  /* 0x00000011900ba224 */ /* 0x002fe200078e02ff */
[----:B------:R0:W-:Y:S01]  /*16630*/  @!P0 STG.E.U8 desc[UR36][R6.64+0xe8], R3 ;  /* 0x0000e80306008986 */ /* 0x0001e2000c101124 */
[----:B------:R-:W-:-:S03]  /*16640*/  ISETP.LT.OR P0, PT, R0, 0xf2, !P1 ;  /* 0x000000f20000780c */ /* 0x000fc60004f01670 */
[----:B------:R-:W-:Y:S01]  /*16650*/  @!P4 STG.E.U8 desc[UR36][R6.64+0xe9], R141 ;  /* 0x0000e98d0600c986 */ /* 0x000fe2000c101124 */
[----:B------:R-:W-:-:S03]  /*16660*/  ISETP.LT.OR P4, PT, R0, 0xf1, !P3 ;  /* 0x000000f10000780c */ /* 0x000fc60005f81670 */
[----:B------:R-:W-:Y:S01]  /*16670*/  @!P6 STG.E.U8 desc[UR36][R8.64+0xe8], R5 ;  /* 0x0000e8050800e986 */ /* 0x000fe2000c101124 */
[----:B------:R-:W-:-:S03]  /*16680*/  ISETP.LT.OR P6, PT, R0, 0xf2, !P3 ;  /* 0x000000f20000780c */ /* 0x000fc60005fc1670 */
[----:B------:R-:W-:Y:S01]  /*16690*/  @!P5 STG.E.U8 desc[UR36][R8.64+0xe9], R143 ;  /* 0x0000e98f0800d986 */ /* 0x000fe2000c101124 */
[----:B------:R-:W-:-:S03]  /*166a0*/  ISETP.LT.OR P5, PT, R0, 0xf9, !P3 ;  /* 0x000000f90000780c */ /* 0x000fc60005fa1670 */
[----:B------:R1:W-:Y:S01]  /*166b0*/  @!P2 STG.E.U8 desc[UR36][R6.64+0xf0], R11 ;  /* 0x0000f00b0600a986 */ /* 0x0003e2000c101124 */
[C---:B------:R-:W-:Y:S02]  /*166c0*/  ISETP.LT.OR P2, PT, R0.reuse, 0xf9, !P1 ;  /* 0x000000f90000780c */ /* 0x040fe40004f41670 */
[C---:B------:R-:W-:Y:S02]  /*166d0*/  ISETP.LT.OR P1, PT, R0.reuse, 0xfa, !P1 ;  /* 0x000000fa0000780c */ /* 0x040fe40004f21670 */
[----:B------:R-:W-:Y:S01]  /*166e0*/  ISETP.LT.OR P3, PT, R0, 0xfa, !P3 ;  /* 0x000000fa0000780c */ /* 0x000fe20005f61670 */
[-C--:B------:R-:W-:Y:S02]  /*166f0*/  @!P0 IMAD R145, R145, R17.reuse, RZ ;  /* 0x0000001191918224 */ /* 0x080fe400078e02ff */
[-C--:B0-----:R-:W-:Y:S02]  /*16700*/  @!P4 IMAD R3, R146, R17.reuse, RZ ;  /* 0x000000119203c224 */ /* 0x081fe400078e02ff */
[----:B------:R-:W-:-:S02]  /*16710*/  @!P6 IMAD R147, R147, R17, RZ ;  /* 0x000000119393e224 */ /* 0x000fc400078e02ff */
[-C--:B-1----:R-:W-:Y:S02]  /*16720*/  @!P5 IMAD R11, R150, R17.reuse, RZ ;  /* 0x00000011960bd224 */ /* 0x082fe400078e02ff */
[-C--:B------:R-:W-:Y:S02]  /*16730*/  @!P2 IMAD R5, R148, R17.reuse, RZ ;  /* 0x000000119405a224 */ /* 0x080fe400078e02ff */
[-C--:B------:R-:W-:Y:S02]  /*16740*/  @!P1 IMAD R149, R149, R17.reuse, RZ ;  /* 0x0000001195959224 */ /* 0x080fe400078e02ff */
[----:B------:R-:W-:Y:S01]  /*16750*/  @!P3 IMAD R151, R151, R17, RZ ;  /* 0x000000119797b224 */ /* 0x000fe200078e02ff */
[----:B------:R0:W-:Y:S04]  /*16760*/  @!P0 STG.E.U8 desc[UR36][R6.64+0xf1], R145 ;  /* 0x0000f19106008986 */ /* 0x0001e8000c101124 */
[----:B------:R0:W-:Y:S04]  /*16770*/  @!P4 STG.E.U8 desc[UR36][R8.64+0xf0], R3 ;  /* 0x0000f0030800c986 */ /* 0x0001e8000c101124 */
[----:B------:R0:W-:Y:S04]  /*16780*/  @!P6 STG.E.U8 desc[UR36][R8.64+0xf1], R147 ;  /* 0x0000f1930800e986 */ /* 0x0001e8000c101124 */
[----:B------:R0:W-:Y:S04]  /*16790*/  @!P2 STG.E.U8 desc[UR36][R6.64+0xf8], R5 ;  /* 0x0000f8050600a986 */ /* 0x0001e8000c101124 */
[----:B------:R0:W-:Y:S04]  /*167a0*/  @!P1 STG.E.U8 desc[UR36][R6.64+0xf9], R149 ;  /* 0x0000f99506009986 */ /* 0x0001e8000c101124 */
[----:B------:R0:W-:Y:S04]  /*167b0*/  @!P5 STG.E.U8 desc[UR36][R8.64+0xf8], R11 ;  /* 0x0000f80b0800d986 */ /* 0x0001e8000c101124 */
[----:B------:R0:W-:Y:S02]  /*167c0*/  @!P3 STG.E.U8 desc[UR36][R8.64+0xf9], R151 ;  /* 0x0000f9970800b986 */ /* 0x0001e4000c101124 */
.L_x_548:
[----:B------:R-:W-:Y:S05]  /*167d0*/  BSYNC B0 ;  /* 0x0000000000007941 */ /* 0x000fea0003800000 */
.L_x_34:
[----:B0-----:R-:W5:Y:S04]  /*167e0*/  LDL.LU R3, [R1+0x200] ;  /* 0x0002000001037983 */ /* 0x001f680000300800 */
[----:B------:R-:W5:Y:S01]  /*167f0*/  LDL.LU R2, [R1+0x204] ;  /* 0x0002040001027983 */ /* 0x000f620000300800 */
[----:B------:R-:W-:Y:S01]  /*16800*/  ULDC UR4, c[0x0][0xc] ;  /* 0x0000030000047ab9 */ /* 0x000fe20000000800 */
[----:B------:R-:W-:Y:S01]  /*16810*/  ULDC UR5, c[0x0][0x10] ;  /* 0x0000040000057ab9 */ /* 0x000fe20000000800 */
[----:B------:R-:W5:Y:S01]  /*16820*/  LDC R5, c[0x0][0x14] ;  /* 0x00000500ff057b82 */ /* 0x000f620000000800 */
[----:B------:R-:W-:Y:S01]  /*16830*/  UIMAD.WIDE.U32 UR4, UR4, UR5, URZ ;  /* 0x00000005040472a5 */ /* 0x000fe2000f8e003f */
[----:B------:R-:W-:Y:S01]  /*16840*/  PRMT R0, RZ, 0x7610, R0 ;  /* 0x00007610ff007816 */ /* 0x000fe20000000000 */
[----:B------:R-:W-:Y:S01]  /*16850*/  UMOV UR42, 0xffffffff ;  /* 0xffffffff002a7882 */ /* 0x000fe20000000000 */
[----:B------:R-:W-:-:S03]  /*16860*/  UMOV UR43, 0xffffffff ;  /* 0xffffffff002b7882 */ /* 0x000fc60000000000 */
[----:B-----5:R-:W-:-:S04]  /*16870*/  IMAD.WIDE.U32 R2, R5, UR4, R2 ;  /* 0x0000000405027c25 */ /* 0x020fc8000f8e0002 */
[----:B------:R-:W-:Y:S01]  /*16880*/  IMAD R5, R5, UR5, RZ ;  /* 0x0000000505057c24 */ /* 0x000fe2000f8e02ff */
[----:B-1-3--:R-:W-:Y:S01]  /*16890*/  MOV R6, R2 ;  /* 0x0000000200067202 */ /* 0x00afe20000000f00 */
[----:B------:R-:W-:Y:S02]  /*168a0*/  ULDC.64 UR4, c[0x0][0x650] ;  /* 0x0001940000047ab9 */ /* 0x000fe40000000a00 */
[----:B------:R-:W-:Y:S01]  /*168b0*/  IMAD.IADD R4, R3, 0x1, R5 ;  /* 0x0000000103047824 */ /* 0x000fe200078e0205 */
[----:B------:R-:W-:-:S04]  /*168c0*/  ISETP.GE.U32.AND P0, PT, R2, UR4, PT ;  /* 0x0000000402007c0c */ /* 0x000fc8000bf06070 */
[----:B------:R0:W-:Y:S01]  /*168d0*/  STL [R1+0x200], R4 ;  /* 0x0002000401007387 */ /* 0x0001e20000100800 */
[----:B------:R-:W-:-:S03]  /*168e0*/  ISETP.GE.U32.AND.EX P0, PT, R4, UR5, PT, P0 ;  /* 0x0000000504007c0c */ /* 0x000fc6000bf06100 */
[----:B------:R0:W-:Y:S10]  /*168f0*/  STL [R1+0x204], R6 ;  /* 0x0002040601007387 */ /* 0x0001f40000100800 */
[----:B0-----:R-:W-:Y:S05]  /*16900*/  @P0 BRA `(.L_x_549) ;  /* 0x0000000400880947 */ /* 0x001fea0003800000 */
[----:B------:R-:W0:Y:S01]  /*16910*/  S2UR UR6, SR_CTAID.X ;  /* 0x00000000000679c3 */ /* 0x000e220000002500 */
[----:B------:R-:W-:Y:S01]  /*16920*/  ULDC.64 UR12, c[0x0][0x628] ;  /* 0x00018a00000c7ab9 */ /* 0x000fe20000000a00 */
[----:B------:R-:W-:Y:S01]  /*16930*/  ULDC UR4, c[0x0][0x150] ;  /* 0x0000540000047ab9 */ /* 0x000fe20000000800 */
[----:B------:R-:W-:Y:S01]  /*16940*/  ISETP.NE.U32.AND P0, PT, RZ, UR12, PT ;  /* 0x0000000cff007c0c */ /* 0x000fe2000bf05070 */
[----:B------:R-:W-:Y:S01]  /*16950*/  ULDC UR15, c[0x0][0x630] ;  /* 0x00018c00000f7ab9 */ /* 0x000fe20000000800 */
[----:B------:R-:W-:Y:S01]  /*16960*/  R2UR UR16, R6 ;  /* 0x00000000061072ca */ /* 0x000fe200000e0000 */
[----:B------:R-:W-:Y:S01]  /*16970*/  ULDC UR19, c[0x0][0x154] ;  /* 0x0000550000137ab9 */ /* 0x000fe20000000800 */
[----:B------:R-:W-:Y:S01]  /*16980*/  ISETP.NE.AND.EX P0, PT, RZ, UR13, PT, P0 ;  /* 0x0000000dff007c0c */ /* 0x000fe2000bf05300 */
[----:B------:R-:W1:Y:S01]  /*16990*/  S2UR UR18, SR_CTAID.Y ;  /* 0x00000000001279c3 */ /* 0x000e620000002600 */
[----:B------:R-:W-:Y:S02]  /*169a0*/  R2UR UR17, R4 ;  /* 0x00000000041172ca */ /* 0x000fe400000e0000 */
[----:B------:R-:W-:-:S02]  /*169b0*/  R2UR UR10, R6 ;  /* 0x00000000060a72ca */ /* 0x000fc400000e0000 */
[----:B------:R-:W-:Y:S02]  /*169c0*/  R2UR UR11, R4 ;  /* 0x00000000040b72ca */ /* 0x000fe400000e0000 */
[----:B0-----:R-:W-:-:S05]  /*169d0*/  I2FP.F32.U32 R0, UR6 ;  /* 0x0000000600007c45 */ /* 0x001fca0008201000 */
[----:B------:R-:W-:-:S04]  /*169e0*/  FMUL R0, R0, UR4 ;  /* 0x0000000400007c20 */ /* 0x000fc80008400000 */
[----:B------:R0:W3:Y:S01]  /*169f0*/  F2I.U32.TRUNC.NTZ R2, R0 ;  /* 0x0000000000027305 */ /* 0x0000e2000020f000 */
[----:B-1----:R-:W-:Y:S05]  /*16a00*/  @!P0 BRA `(.L_x_550) ;  /* 0x0000000000308947 */ /* 0x002fea0003800000 */
        /* <DEDUP_REMOVED lines=12> */
.L_x_550:
[----:B------:R-:W-:Y:S01]  /*16ad0*/  USHF.R.U64 UR43, UR10, UR15, UR11 ;  /* 0x0000000f0a2b7299 */ /* 0x000fe2000800120b */
[----:B0-----:R-:W-:Y:S01]  /*16ae0*/  I2FP.F32.U32 R0, UR18 ;  /* 0x0000001200007c45 */ /* 0x001fe20008201000 */
[----:B------:R-:W-:Y:S02]  /*16af0*/  USHF.R.U32.HI UR4, URZ, UR15, UR11 ;  /* 0x0000000f3f047299 */ /* 0x000fe4000801160b */
[----:B------:R-:W-:Y:S02]  /*16b00*/  UIADD3 UR10, UP0, URZ, -UR43, URZ ;  /* 0x8000002b3f0a7290 */ /* 0x000fe4000ff1e03f */
[----:B------:R-:W-:Y:S01]  /*16b10*/  FMUL R0, R0, UR19 ;  /* 0x0000001300007c20 */ /* 0x000fe20008400000 */
[----:B------:R-:W-:Y:S01]  /*16b20*/  ULDC.64 UR12, c[0x0][0x620] ;  /* 0x00018800000c7ab9 */ /* 0x000fe20000000a00 */
[----:B------:R-:W-:Y:S01]  /*16b30*/  UIADD3.X UR4, URZ, ~UR4, URZ, UP0, !UPT ;  /* 0x800000043f047290 */ /* 0x000fe200087fe43f */
[----:B------:R-:W-:Y:S01]  /*16b40*/  UMOV UR8, UR16 ;  /* 0x0000001000087c82 */ /* 0x000fe20008000000 */
[----:B------:R-:W-:-:S02]  /*16b50*/  UMOV UR9, UR17 ;  /* 0x0000001100097c82 */ /* 0x000fc40008000000 */
[----:B------:R-:W-:Y:S01]  /*16b60*/  UIMAD UR4, UR4, UR12, URZ ;  /* 0x0000000c040472a4 */ /* 0x000fe2000f8e023f */
[----:B------:R-:W0:Y:S01]  /*16b70*/  F2I.U32.TRUNC.NTZ R0, R0 ;  /* 0x0000000000007305 */ /* 0x000e22000020f000 */
[----:B------:R-:W-:Y:S01]  /*16b80*/  UIMAD.WIDE.U32 UR8, UR10, UR12, UR8 ;  /* 0x0000000c0a0872a5 */ /* 0x000fe2000f8e0008 */
[----:B---3--:R-:W-:Y:S01]  /*16b90*/  R2UR UR12, R2 ;  /* 0x00000000020c72ca */ /* 0x008fe200000e0000 */
[----:B------:R-:W-:Y:S01]  /*16ba0*/  UIMAD UR10, UR10, UR13, UR4 ;  /* 0x0000000d0a0a72a4 */ /* 0x000fe2000f8e0204 */
[----:B------:R-:W-:Y:S01]  /*16bb0*/  ULDC UR11, c[0x0][0x618] ;  /* 0x00018600000b7ab9 */ /* 0x000fe20000000800 */
[----:B------:R-:W-:Y:S02]  /*16bc0*/  ULDC UR21, c[0x0][0x658] ;  /* 0x0001960000157ab9 */ /* 0x000fe40000000800 */
[----:B------:R-:W-:Y:S01]  /*16bd0*/  UIADD3 UR9, UR9, UR10, URZ ;  /* 0x0000000a09097290 */ /* 0x000fe2000fffe03f */
[----:B------:R-:W-:Y:S01]  /*16be0*/  UMOV UR15, 0xffffffff ;  /* 0xffffffff000f7882 */ /* 0x000fe20000000000 */
[----:B------:R-:W-:Y:S01]  /*16bf0*/  ULDC.64 UR4, c[0x0][0x640] ;  /* 0x0001900000047ab9 */ /* 0x000fe20000000a00 */
[----:B------:R-:W-:Y:S01]  /*16c00*/  USHF.L.U32 UR15, UR15, UR21, URZ ;  /* 0x000000150f0f7299 */ /* 0x000fe2000800063f */
[----:B------:R-:W-:Y:S01]  /*16c10*/  ISETP.NE.U32.AND P0, PT, RZ, UR4, PT ;  /* 0x00000004ff007c0c */ /* 0x000fe2000bf05070 */
[----:B------:R-:W-:-:S02]  /*16c20*/  USHF.R.U64 UR16, UR8, UR11, UR9 ;  /* 0x0000000b08107299 */ /* 0x000fc40008001209 */
[----:B------:R-:W-:Y:S01]  /*16c30*/  USHF.R.U32.HI UR8, URZ, UR11, UR9 ;  /* 0x0000000b3f087299 */ /* 0x000fe20008011609 */
[----:B0-----:R-:W-:Y:S01]  /*16c40*/  R2UR UR14, R0 ;  /* 0x00000000000e72ca */ /* 0x001fe200000e0000 */
[----:B------:R-:W-:Y:S01]  /*16c50*/  ULDC UR17, c[0x0][0x608] ;  /* 0x0001820000117ab9 */ /* 0x000fe20000000800 */
[----:B------:R-:W-:Y:S01]  /*16c60*/  ULOP3.LUT UR41, URZ, UR15, URZ, 0x33, !UPT ;  /* 0x0000000f3f297292 */ /* 0x000fe2000f8e333f */
[----:B------:R-:W-:Y:S01]  /*16c70*/  ISETP.NE.AND.EX P0, PT, RZ, UR5, PT, P0 ;  /* 0x00000005ff007c0c */ /* 0x000fe2000bf05300 */
[----:B------:R-:W-:Y:S02]  /*16c80*/  USHF.R.U64 UR15, UR16, UR17, UR8 ;  /* 0x00000011100f7299 */ /* 0x000fe40008001208 */
[----:B------:R-:W-:Y:S02]  /*16c90*/  USHF.R.U32.HI UR8, URZ, UR17, UR8 ;  /* 0x000000113f087299 */ /* 0x000fe40008011608 */
[----:B------:R-:W-:Y:S02]  /*16ca0*/  UIADD3 UR12, -UR12, URZ, URZ ;  /* 0x0000003f0c0c7290 */ /* 0x000fe4000fffe13f */
[----:B------:R-:W-:Y:S01]  /*16cb0*/  USHF.R.U64 UR17, UR15, UR21, UR8 ;  /* 0x000000150f117299 */ /* 0x000fe20008001208 */
[----:B------:R-:W-:Y:S01]  /*16cc0*/  UMOV UR19, 0x1 ;  /* 0x0000000100137882 */ /* 0x000fe20000000000 */
[----:B------:R-:W-:Y:S01]  /*16cd0*/  ULDC UR13, c[0x0][0x144] ;  /* 0x00005100000d7ab9 */ /* 0x000fe20000000800 */
[----:B------:R-:W-:Y:S01]  /*16ce0*/  ULDC UR7, c[0x0][0x600] ;  /* 0x0001800000077ab9 */ /* 0x000fe20000000800 */
[----:B------:R-:W-:-:S02]  /*16cf0*/  USHF.L.U32 UR24, UR19, UR21, URZ ;  /* 0x0000001513187299 */ /* 0x000fc4000800063f */
[----:B------:R-:W-:Y:S02]  /*16d00*/  USHF.R.U32.HI UR8, URZ, UR21, UR8 ;  /* 0x000000153f087299 */ /* 0x000fe40008011608 */
[----:B------:R-:W-:Y:S02]  /*16d10*/  UIMAD UR21, UR13, UR12, UR6 ;  /* 0x0000000c0d1572a4 */ /* 0x000fe4000f8e0206 */
[----:B------:R-:W-:Y:S02]  /*16d20*/  UIADD3 UR20, UR7, -0x1, URZ ;  /* 0xffffffff07147890 */ /* 0x000fe4000fffe03f */
[----:B------:R-:W-:Y:S01]  /*16d30*/  UIADD3 UR19, -UR14, URZ, URZ ;  /* 0x0000003f0e137290 */ /* 0x000fe2000fffe13f */
[----:B------:R-:W-:Y:S01]  /*16d40*/  ULDC UR25, c[0x0][0x148] ;  /* 0x0000520000197ab9 */ /* 0x000fe20000000800 */
[----:B------:R-:W-:Y:S01]  /*16d50*/  ULDC UR22, c[0x0][0x648] ;  /* 0x0001920000167ab9 */ /* 0x000fe20000000800 */
[----:B------:R-:W-:Y:S01]  /*16d60*/  ULDC UR23, c[0x0][0x638] ;  /* 0x00018e0000177ab9 */ /* 0x000fe20000000800 */
        /* <DEDUP_REMOVED lines=14> */
.L_x_551:
[----:B------:R-:W-:Y:S01]  /*16e50*/  UISETP.NE.AND UP0, UPT, UR46, URZ, UPT ;  /* 0x0000003f2e00728c */ /* 0x000fe2000bf05270 */
[----:B------:R-:W-:Y:S01]  /*16e60*/  IMAD.MOV.U32 R0, RZ, RZ, 0x1 ;  /* 0x00000001ff007424 */ /* 0x000fe200078e00ff */
[----:B------:R-:W-:Y:S02]  /*16e70*/  USHF.R.U64 UR4, UR6, UR22, UR8 ;  /* 0x0000001606047299 */ /* 0x000fe40008001208 */
[----:B------:R-:W-:Y:S02]  /*16e80*/  ULOP3.LUT UR41, UR15, UR41, URZ, 0xc0, !UPT ;  /* 0x000000290f297292 */ /* 0x000fe4000f8ec03f */
[----:B------:R-:W-:Y:S02]  /*16e90*/  UIADD3 UR5, -UR4, URZ, URZ ;  /* 0x0000003f04057290 */ /* 0x000fe4000fffe13f */
[----:B------:R-:W-:Y:S02]  /*16ea0*/  UIMAD UR41, UR24, UR4, UR41 ;  /* 0x00000004182972a4 */ /* 0x000fe4000f8e0229 */
[----:B------:R-:W-:-:S02]  /*16eb0*/  ULOP3.LUT UR16, UR16, UR20, URZ, 0xc0, !UPT ;  /* 0x0000001410107292 */ /* 0x000fc4000f8ec03f */
[----:B------:R-:W-:Y:S02]  /*16ec0*/  @UP0 UIMAD UR21, UR25, UR19, UR18 ;  /* 0x00000013191502a4 */ /* 0x000fe4000f8e0212 */
[----:B------:R-:W-:-:S03]  /*16ed0*/  UIMAD UR4, UR5, UR23, UR17 ;  /* 0x00000017050472a4 */ /* 0x000fc6000f8e0211 */
[----:B------:R-:W-:Y:S01]  /*16ee0*/  ULDC UR5, c[0x0][0x610] ;  /* 0x0001840000057ab9 */ /* 0x000fe20000000800 */
[----:B------:R-:W-:Y:S02]  /*16ef0*/  UIMAD UR4, UR4, UR7, UR16 ;  /* 0x00000007040472a4 */ /* 0x000fe4000f8e0210 */
[----:B------:R-:W-:-:S04]  /*16f00*/  UIMAD UR41, UR41, UR5, UR21 ;  /* 0x00000005292972a4 */ /* 0x000fc8000f8e0215 */
[----:B------:R-:W-:Y:S02]  /*16f10*/  USEL UR42, UR4, UR41, !UP0 ;  /* 0x00000029042a7287 */ /* 0x000fe4000c000000 */
[----:B------:R-:W-:-:S12]  /*16f20*/  USEL UR41, UR41, UR4, !UP0 ;  /* 0x0000000429297287 */ /* 0x000fd8000c000000 */
.L_x_549:
[----:B------:R-:W-:-:S13]  /*16f30*/  LOP3.LUT P0, RZ, R0, 0xff, RZ, 0xc0, !PT ;  /* 0x000000ff00ff7812 */ /* 0x000fda000780c0ff */
[----:B------:R-:W-:Y:S05]  /*16f40*/  @P0 BRA `(.L_x_552) ;  /* 0xfffffea400100947 */ /* 0x000fea000383ffff */
[----:B------:R-:W-:Y:S05]  /*16f50*/  EXIT ;  /* 0x000000000000794d */ /* 0x000fea0003800000 */
.L_x_7:
[----:B------:R-:W2:Y:S01]  /*16f60*/  LDL R5, [R1+0x204] ;  /* 0x0002040001057983 */ /* 0x000ea20000100800 */
[----:B------:R-:W-:-:S03]  /*16f70*/  ULDC.64 UR4, c[0x0][0x650] ;  /* 0x0001940000047ab9 */ /* 0x000fc60000000a00 */
[----:B------:R-:W3:Y:S01]  /*16f80*/  LDL R4, [R1+0x200] ;  /* 0x0002000001047983 */ /* 0x000ee20000100800 */
[----:B------:R-:W-:Y:S01]  /*16f90*/  PRMT R0, RZ, 0x7610, R0 ;  /* 0x00007610ff007816 */ /* 0x000fe20000000000 */
[----:B------:R-:W-:Y:S01]  /*16fa0*/  IMAD.MOV.U32 R3, RZ, RZ, -0x1 ;  /* 0xffffffffff037424 */ /* 0x000fe200078e00ff */
[----:B------:R-:W-:Y:S02]  /*16fb0*/  MOV R2, 0xffffffff ;  /* 0xffffffff00027802 */ /* 0x000fe40000000f00 */
[----:B------:R-:W-:Y:S02]  /*16fc0*/  MOV R10, 0xffffffff ;  /* 0xffffffff000a7802 */ /* 0x000fe40000000f00 */
[----:B--2---:R-:W-:-:S04]  /*16fd0*/  ISETP.GE.U32.AND P0, PT, R5, UR4, PT ;  /* 0x0000000405007c0c */ /* 0x004fc8000bf06070 */
[----:B---3--:R-:W-:-:S13]  /*16fe0*/  ISETP.GE.U32.AND.EX P0, PT, R4, UR5, PT, P0 ;  /* 0x0000000504007c0c */ /* 0x008fda000bf06100 */
        /* <DEDUP_REMOVED lines=21> */
.L_x_554:
[----:B------:R-:W-:Y:S01]  /*17140*/  USHF.R.U64 UR4, UR14, UR19, UR15 ;  /* 0x000000130e047299 */ /* 0x000fe2000800120f */
[----:B------:R-:W-:Y:S01]  /*17150*/  R2UR UR7, R4 ;  /* 0x00000000040772ca */ /* 0x000fe200000e0000 */
[----:B------:R-:W-:Y:S02]  /*17160*/  USHF.R.U32.HI UR5, URZ, UR19, UR15 ;  /* 0x000000133f057299 */ /* 0x000fe4000801160f */
[----:B------:R-:W-:Y:S01]  /*17170*/  UIADD3 UR13, UP0, URZ, -UR4, URZ ;  /* 0x800000043f0d7290 */ /* 0x000fe2000ff1e03f */
[----:B------:R-:W-:Y:S01]  /*17180*/  ULDC.64 UR14, c[0x0][0x620] ;  /* 0x00018800000e7ab9 */ /* 0x000fe20000000a00 */
[----:B------:R-:W-:Y:S02]  /*17190*/  UMOV UR6, UR20 ;  /* 0x0000001400067c82 */ /* 0x000fe40008000000 */
[----:B------:R-:W-:Y:S02]  /*171a0*/  UIADD3.X UR5, URZ, ~UR5, URZ, UP0, !UPT ;  /* 0x800000053f057290 */ /* 0x000fe400087fe43f */
[----:B------:R-:W-:-:S02]  /*171b0*/  UISETP.NE.AND UP1, UPT, UR46, URZ, UPT ;  /* 0x0000003f2e00728c */ /* 0x000fc4000bf25270 */
[----:B------:R-:W-:Y:S02]  /*171c0*/  UIMAD UR5, UR5, UR14, URZ ;  /* 0x0000000e050572a4 */ /* 0x000fe4000f8e023f */
[----:B------:R-:W-:Y:S02]  /*171d0*/  UIMAD.WIDE.U32 UR6, UR13, UR14, UR6 ;  /* 0x0000000e0d0672a5 */ /* 0x000fe4000f8e0006 */
[----:B------:R-:W-:Y:S01]  /*171e0*/  UIMAD UR5, UR13, UR15, UR5 ;  /* 0x0000000f0d0572a4 */ /* 0x000fe2000f8e0205 */
[----:B------:R-:W-:Y:S02]  /*171f0*/  ULDC UR14, c[0x0][0x608] ;  /* 0x00018200000e7ab9 */ /* 0x000fe40000000800 */
[----:B------:R-:W-:Y:S01]  /*17200*/  ULDC UR13, c[0x0][0x618] ;  /* 0x00018600000d7ab9 */ /* 0x000fe20000000800 */
[----:B------:R-:W-:Y:S01]  /*17210*/  UIADD3 UR5, UR7, UR5, URZ ;  /* 0x0000000507057290 */ /* 0x000fe2000fffe03f */
[----:B------:R-:W-:Y:S01]  /*17220*/  ULDC UR22, c[0x0][0x658] ;  /* 0x0001960000167ab9 */ /* 0x000fe20000000800 */
[----:B------:R-:W-:-:S02]  /*17230*/  @UP1 UIMAD UR8, UR11, UR12, UR10 ;  /* 0x0000000c0b0812a4 */ /* 0x000fc4000f8e020a */
[----:B------:R-:W-:Y:S02]  /*17240*/  USHF.R.U64 UR17, UR6, UR13, UR5 ;  /* 0x0000000d06117299 */ /* 0x000fe40008001205 */
[----:B------:R-:W-:Y:S01]  /*17250*/  USHF.R.U32.HI UR5, URZ, UR13, UR5 ;  /* 0x0000000d3f057299 */ /* 0x000fe20008011605 */
[----:B------:R-:W-:Y:S01]  /*17260*/  ULDC.64 UR6, c[0x0][0x640] ;  /* 0x0001900000067ab9 */ /* 0x000fe20000000a00 */
[----:B------:R-:W-:Y:S01]  /*17270*/  UMOV UR10, 0xffffffff ;  /* 0xffffffff000a7882 */ /* 0x000fe20000000000 */
[----:B------:R-:W-:Y:S01]  /*17280*/  ISETP.NE.U32.AND P0, PT, RZ, UR6, PT ;  /* 0x00000006ff007c0c */ /* 0x000fe2000bf05070 */
[----:B------:R-:W-:Y:S02]  /*17290*/  USHF.R.U64 UR18, UR17, UR14, UR5 ;  /* 0x0000000e11127299 */ /* 0x000fe40008001205 */
[----:B------:R-:W-:Y:S01]  /*172a0*/  USHF.R.U32.HI UR5, URZ, UR14, UR5 ;  /* 0x0000000e3f057299 */ /* 0x000fe20008011605 */
[----:B------:R-:W-:Y:S01]  /*172b0*/  ISETP.NE.AND.EX P0, PT, RZ, UR7, PT, P0 ;  /* 0x00000007ff007c0c */ /* 0x000fe2000bf05300 */
[----:B------:R-:W-:-:S02]  /*172c0*/  USHF.L.U32 UR11, UR10, UR22, URZ ;  /* 0x000000160a0b7299 */ /* 0x000fc4000800063f */
[----:B------:R-:W-:Y:S01]  /*172d0*/  USHF.R.U64 UR19, UR18, UR22, UR5 ;  /* 0x0000001612137299 */ /* 0x000fe20008001205 */
[----:B------:R-:W-:Y:S01]  /*172e0*/  ULDC UR20, c[0x0][0x600] ;  /* 0x0001800000147ab9 */ /* 0x000fe20000000800 */
[----:B------:R-:W-:Y:S02]  /*172f0*/  USHF.R.U32.HI UR10, URZ, UR22, UR5 ;  /* 0x000000163f0a7299 */ /* 0x000fe40008011605 */
[----:B------:R-:W-:Y:S02]  /*17300*/  UIADD3 UR21, UR20, -0x1, URZ ;  /* 0xffffffff14157890 */ /* 0x000fe4000fffe03f */
[----:B------:R-:W-:Y:S01]  /*17310*/  ULOP3.LUT UR26, URZ, UR11, URZ, 0x33, !UPT ;  /* 0x0000000b3f1a7292 */ /* 0x000fe2000f8e333f */
        /* <DEDUP_REMOVED lines=17> */
.L_x_555:
[----:B------:R-:W-:Y:S01]  /*17430*/  USHF.R.U64 UR6, UR5, UR23, UR10 ;  /* 0x0000001705067299 */ /* 0x000fe2000800120a */
[----:B------:R-:W-:Y:S01]  /*17440*/  IMAD.MOV.U32 R0, RZ, RZ, 0x1 ;  /* 0x00000001ff007424 */ /* 0x000fe200078e00ff */
[----:B------:R-:W-:Y:S01]  /*17450*/  USHF.L.U32 UR25, UR25, UR22, URZ ;  /* 0x0000001619197299 */ /* 0x000fe2000800063f */
[----:B------:R-:W-:Y:S01]  /*17460*/  MOV R10, UR4 ;  /* 0x00000004000a7c02 */ /* 0x000fe20008000f00 */
[----:B------:R-:W-:Y:S02]  /*17470*/  ULOP3.LUT UR5, UR18, UR26, URZ, 0xc0, !UPT ;  /* 0x0000001a12057292 */ /* 0x000fe4000f8ec03f */
[----:B------:R-:W-:Y:S02]  /*17480*/  UIADD3 UR7, -UR6, URZ, URZ ;  /* 0x0000003f06077290 */ /* 0x000fe4000fffe13f */
[----:B------:R-:W-:Y:S02]  /*17490*/  UIMAD UR6, UR25, UR6, UR5 ;  /* 0x00000006190672a4 */ /* 0x000fe4000f8e0205 */
[----:B------:R-:W-:-:S02]  /*174a0*/  ULOP3.LUT UR17, UR17, UR21, URZ, 0xc0, !UPT ;  /* 0x0000001511117292 */ /* 0x000fc4000f8ec03f */
[----:B------:R-:W-:Y:S02]  /*174b0*/  UIMAD UR5, UR7, UR24, UR19 ;  /* 0x00000018070572a4 */ /* 0x000fe4000f8e0213 */
[----:B------:R-:W-:Y:S01]  /*174c0*/  UISETP.NE.AND UP0, UPT, UR46, URZ, UPT ;  /* 0x0000003f2e00728c */ /* 0x000fe2000bf05270 */
[----:B------:R-:W-:Y:S01]  /*174d0*/  ULDC UR7, c[0x0][0x610] ;  /* 0x0001840000077ab9 */ /* 0x000fe20000000800 */
[----:B------:R-:W-:Y:S02]  /*174e0*/  UIMAD UR5, UR5, UR20, UR17 ;  /* 0x00000014050572a4 */ /* 0x000fe4000f8e0211 */
[----:B------:R-:W-:-:S04]  /*174f0*/  UIMAD UR8, UR6, UR7, UR8 ;  /* 0x00000007060872a4 */ /* 0x000fc8000f8e0208 */
[----:B------:R-:W-:Y:S02]  /*17500*/  USEL UR6, UR5, UR8, !UP0 ;  /* 0x0000000805067287 */ /* 0x000fe4000c000000 */
[----:B------:R-:W-:-:S04]  /*17510*/  USEL UR8, UR8, UR5, !UP0 ;  /* 0x0000000508087287 */ /* 0x000fc8000c000000 */
[----:B------:R-:W-:Y:S02]  /*17520*/  IMAD.U32 R3, RZ, RZ, UR6 ;  /* 0x00000006ff037e24 */ /* 0x000fe4000f8e00ff */
[----:B------:R-:W-:-:S07]  /*17530*/  MOV R2, UR8 ;  /* 0x0000000800027c02 */ /* 0x000fce0008000f00 */
.L_x_553:
[----:B------:R-:W-:-:S08]  /*17540*/  NOP ;  /* 0x0000000000007918 */ /* 0x000fd00000000000 */
[----:B0-----:R-:W0:-:S00]  /*17550*/  USETMAXREG.DEALLOC.CTAPOOL 0x18 ;  /* 0x00000018000079c8 */ /* 0x001e0000080e0500 */
[----:B------:R-:W-:-:S13]  /*17560*/  ISETP.NE.AND P0, PT, RZ, UR9, PT ;  /* 0x00000009ff007c0c */ /* 0x000fda000bf05270 */
[----:B------:R-:W-:Y:S05]  /*17570*/  @P0 EXIT ;  /* 0x000000000000094d */ /* 0x000fea0003800000 */
[----:B0-----:R-:W-:Y:S01]  /*17580*/  LOP3.LUT P0, RZ, R0, 0xff, RZ, 0xc0, !PT ;  /* 0x000000ff00ff7812 */ /* 0x001fe2000780c0ff */
[----:B------:R-:W-:Y:S01]  /*17590*/  IMAD.MOV.U32 R7, RZ, RZ, 0x1 ;  /* 0x00000001ff077424 */ /* 0x000fe200078e00ff */
[----:B------:R-:W-:-:S11]  /*175a0*/  MOV R6, RZ ;  /* 0x000000ff00067202 */ /* 0x000fd60000000f00 */
[----:B------:R-:W-:Y:S05]  /*175b0*/  @!P0 BRA `(.L_x_556) ;  /* 0x0000000c00788947 */ /* 0x000fea0003800000 */
[----:B------:R-:W0:Y:S01]  /*175c0*/  S2R R0, SR_CgaCtaId ;  /* 0x0000000000007919 */ /* 0x000e220000008800 */
[----:B------:R-:W-:Y:S01]  /*175d0*/  ULDC UR4, c[0x0][0x28c] ;  /* 0x0000a30000047ab9 */ /* 0x000fe20000000800 */
[----:B------:R-:W-:Y:S01]  /*175e0*/  ULDC UR6, c[0x0][0x658] ;  /* 0x0001960000067ab9 */ /* 0x000fe20000000800 */
[----:B------:R-:W-:Y:S01]  /*175f0*/  UIADD3 UR10, UR4, 0x7f, URZ ;  /* 0x0000007f040a7890 */ /* 0x000fe2000fffe03f */
[----:B------:R-:W-:Y:S01]  /*17600*/  BSSY B0, `(.L_x_556) ;  /* 0x00000d9000007945 */ /* 0x000fe20003800000 */
[----:B------:R-:W-:Y:S01]  /*17610*/  UMOV UR7, 0xffffffff ;  /* 0xffffffff00077882 */ /* 0x000fe20000000000 */
[----:B------:R-:W-:Y:S01]  /*17620*/  ULDC UR5, c[0x0][0x600] ;  /* 0x0001800000057ab9 */ /* 0x000fe20000000800 */
[----:B------:R-:W-:Y:S01]  /*17630*/  UMOV UR9, 0x1 ;  /* 0x0000000100097882 */ /* 0x000fe20000000000 */
[----:B------:R-:W-:Y:S01]  /*17640*/  USHF.L.U32 UR7, UR7, UR6, URZ ;  /* 0x0000000607077299 */ /* 0x000fe2000800063f */
[----:B------:R-:W-:Y:S01]  /*17650*/  IMAD.MOV.U32 R9, RZ, RZ, 0x1 ;  /* 0x00000001ff097424 */ /* 0x000fe200078e00ff */
[----:B------:R-:W-:Y:S01]  /*17660*/  UIADD3 UR4, UR5, -0x1, URZ ;  /* 0xffffffff05047890 */ /* 0x000fe2000fffe03f */
[----:B------:R-:W-:Y:S01]  /*17670*/  MOV R7, 0x1 ;  /* 0x0000000100077802 */ /* 0x000fe20000000f00 */
[----:B------:R-:W-:Y:S01]  /*17680*/  USHF.R.S32.HI UR11, URZ, 0x1f, UR10 ;  /* 0x0000001f3f0b7899 */ /* 0x000fe2000801140a */
[----:B------:R-:W-:Y:S01]  /*17690*/  IMAD.MOV.U32 R6, RZ, RZ, RZ ;  /* 0x000000ffff067224 */ /* 0x000fe200078e00ff */
[----:B------:R-:W-:Y:S01]  /*176a0*/  ULDC UR8, c[0x0][0xc] ;  /* 0x0000030000087ab9 */ /* 0x000fe20000000800 */
[----:B------:R-:W-:-:S02]  /*176b0*/  USHF.L.U32 UR5, UR9, UR6, URZ ;  /* 0x0000000609057299 */ /* 0x000fc4000800063f */
[----:B------:R-:W-:Y:S01]  /*176c0*/  ULEA.HI UR11, UR11, UR10, URZ, 0x7 ;  /* 0x0000000a0b0b7291 */ /* 0x000fe2000f8f383f */
[----:B------:R-:W-:Y:S01]  /*176d0*/  ULDC UR9, c[0x0][0x10] ;  /* 0x0000040000097ab9 */ /* 0x000fe20000000800 */
[----:B------:R-:W-:Y:S02]  /*176e0*/  ULOP3.LUT UR6, URZ, UR7, URZ, 0x33, !UPT ;  /* 0x000000073f067292 */ /* 0x000fe4000f8e333f */
[----:B------:R-:W-:Y:S01]  /*176f0*/  UIMAD.WIDE.U32 UR8, UR8, UR9, URZ ;  /* 0x00000009080872a5 */ /* 0x000fe2000f8e003f */
[----:B------:R-:W-:Y:S01]  /*17700*/  ULDC UR7, c[0x0][0x14] ;  /* 0x0000050000077ab9 */ /* 0x000fe20000000800 */
[----:B------:R-:W-:Y:S02]  /*17710*/  USHF.R.S32.HI UR19, URZ, 0x7, UR11 ;  /* 0x000000073f137899 */ /* 0x000fe4000801140b */
[----:B------:R-:W-:Y:S02]  /*17720*/  UIMAD.WIDE.U32 UR22, UR8, UR7, URZ ;  /* 0x00000007081672a5 */ /* 0x000fe4000f8e003f */
[----:B------:R-:W-:-:S02]  /*17730*/  UIMAD UR13, UR9, UR7, URZ ;  /* 0x00000007090d72a4 */ /* 0x000fc4000f8e023f */
[----:B------:R-:W-:Y:S01]  /*17740*/  ULOP3.LUT UR26, UR40, 0x2, URZ, 0xfc, !UPT ;  /* 0x00000002281a7892 */ /* 0x000fe2000f8efc3f */
[C---:B0-----:R-:W-:Y:S01]  /*17750*/  IMAD.SHL.U32 R16, R0.reuse, 0x80, RZ ;  /* 0x0000008000107824 */ /* 0x041fe200078e00ff */
[----:B------:R-:W-:Y:S01]  /*17760*/  SHF.L.U32 R0, R0, 0xe, RZ ;  /* 0x0000000e00007819 */ /* 0x000fe200000006ff */
[----:B------:R-:W-:Y:S02]  /*17770*/  UIADD3 UR13, UR23, UR13, URZ ;  /* 0x0000000d170d7290 */ /* 0x000fe4000fffe03f */
[----:B------:R-:W-:Y:S01]  /*17780*/  UIADD3 UR27, UR19, 0x1, URZ ;  /* 0x00000001131b7890 */ /* 0x000fe2000fffe03f */
[----:B------:R-:W-:Y:S01]  /*17790*/  LOP3.LUT R0, R0, 0x4000, RZ, 0xc0, !PT ;  /* 0x0000400000007812 */ /* 0x000fe200078ec0ff */
[----:B------:R-:W-:Y:S01]  /*177a0*/  ULDC.64 UR24, c[0x0][0x198] ;  /* 0x0000660000187ab9 */ /* 0x000fe20000000a00 */
[----:B------:R-:W-:Y:S02]  /*177b0*/  LOP3.LUT R16, R16, 0x80, RZ, 0xc0, !PT ;  /* 0x0000008010107812 */ /* 0x000fe400078ec0ff */
[----:B------:R-:W-:-:S07]  /*177c0*/  LOP3.LUT R0, R0, 0x18100, RZ, 0xfc, !PT ;  /* 0x0001810000007812 */ /* 0x000fce00078efcff */
.L_x_567:
[----:B------:R-:W-:-:S03]  /*177d0*/  UMOV UR7, 0xffffffff ;  /* 0xffffffff00077882 */ /* 0x000fc60000000000 */
[----:B------:R-:W-:Y:S05]  /*177e0*/  BRA.DIV UR7, `(.L_x_557) ;  /* 0x0000000e07b47947 */ /* 0x000fea000b800000 */
[----:B------:R-:W-:-:S13]  /*177f0*/  ELECT P6, URZ, PT ;  /* 0x00000000003f782f */ /* 0x000fda00038c0000 */
.L_x_577:
[----:B------:R-:W0:Y:S01]  /*17800*/  LDC R4, c[0x0][0x28c] ;  /* 0x0000a300ff047b82 */ /* 0x000e220000000800 */
[----:B------:R-:W-:Y:S01]  /*17810*/  BSSY B1, `(.L_x_558) ;  /* 0x000003a000017945 */ /* 0x000fe20003800000 */
[----:B0-----:R-:W-:-:S13]  /*17820*/  ISETP.LT.OR P6, PT, R4, 0x1, !P6 ;  /* 0x000000010400780c */ /* 0x001fda00077c1670 */
[----:B------:R-:W-:Y:S05]  /*17830*/  @P6 BRA `(.L_x_559) ;  /* 0x0000000000dc6947 */ /* 0x000fea0003800000 */
[----:B------:R-:W-:Y:S01]  /*17840*/  LEA R3, R3, R16, 0x8 ;  /* 0x0000001003037211 */ /* 0x000fe200078e40ff */
[----:B------:R-:W-:Y:S01]  /*17850*/  IMAD.SHL.U32 R2, R2, 0x100, RZ ;  /* 0x0000010002027824 */ /* 0x000fe200078e00ff */
[----:B------:R-:W-:Y:S01]  /*17860*/  MOV R12, RZ ;  /* 0x000000ff000c7202 */ /* 0x000fe20000000f00 */
[----:B------:R-:W-:Y:S01]  /*17870*/  IMAD.U32 R13, RZ, RZ, UR27 ;  /* 0x0000001bff0d7e24 */ /* 0x000fe2000f8e00ff */
[----:B------:R-:W-:Y:S01]  /*17880*/  MOV R4, R7 ;  /* 0x0000000700047202 */ /* 0x000fe20000000f00 */
[----:B------:R-:W-:-:S07]  /*17890*/  IMAD.MOV.U32 R5, RZ, RZ, R6 ;  /* 0x000000ffff057224 */ /* 0x000fce00078e0006 */
.L_x_562:
[----:B------:R-:W0:Y:S01]  /*178a0*/  S2R R11, SR_CgaCtaId ;  /* 0x00000000000b7919 */ /* 0x000e220000008800 */
[----:B------:R-:W-:Y:S01]  /*178b0*/  MOV R8, 0x400 ;  /* 0x0000040000087802 */ /* 0x000fe20000000f00 */
[----:B------:R-:W1:Y:S03]  /*178c0*/  S2R R15, SR_TID.X ;  /* 0x00000000000f7919 */ /* 0x000e660000002100 */
[----:B0-----:R-:W-:Y:S02]  /*178d0*/  LEA R14, R11, R8, 0x18 ;  /* 0x000000080b0e7211 */ /* 0x001fe400078ec0ff */
[----:B------:R-:W-:Y:S02]  /*178e0*/  SHF.L.U32 R8, R4, 0x1f, RZ ;  /* 0x0000001f04087819 */ /* 0x000fe400000006ff */
[----:B------:R-:W-:Y:S02]  /*178f0*/  LEA R11, R5, R14, 0x3 ;  /* 0x0000000e050b7211 */ /* 0x000fe400078e18ff */
[----:B-1----:R-:W-:-:S02]  /*17900*/  LOP3.LUT P1, RZ, R15, 0x7f, RZ, 0xc0, !PT ;  /* 0x0000007f0fff7812 */ /* 0x002fc4000782c0ff */
[----:B------:R-:W0:Y:S02]  /*17910*/  SYNCS.PHASECHK.TRANS64.TRYWAIT P0, [R11+URZ+0x18], R8 ;  /* 0x000018080b0075a7 */ /* 0x000e24000800017f */
[----:B0-----:R-:W-:Y:S09]  /*17920*/  @!P0 BRA `(.L_x_560) ;  /* 0x0000000c00848947 */ /* 0x001ff20003800000 */
.L_x_578:
[----:B0-----:R-:W0:Y:S01]  /*17930*/  @!P1 LDC R8, c[0x0][0x500] ;  /* 0x00014000ff089b82 */ /* 0x001e220000000800 */
[----:B------:R-:W-:-:S04]  /*17940*/  UPRMT UR7, UR26, 0x9910, URZ ;  /* 0x000099101a077896 */ /* 0x000fc8000800003f */
[----:B------:R-:W-:-:S06]  /*17950*/  UISETP.NE.AND UP0, UPT, UR7, 0x2, UPT ;  /* 0x000000020700788c */ /* 0x000fcc000bf05270 */
[----:B------:R-:W-:Y:S01]  /*17960*/  PLOP3.LUT P0, PT, PT, PT, UP0, 0x80, 0x0 ;  /* 0x000000000000781c */ /* 0x000fe20003f0f008 */
[----:B0-----:R0:W-:-:S12]  /*17970*/  @!P1 SYNCS.ARRIVE.TRANS64 RZ, [R11+URZ], R8 ;  /* 0x000000080bff99a7 */ /* 0x0011d8000800003f */
[----:B------:R-:W-:Y:S05]  /*17980*/  @P0 BRA `(.L_x_561) ;  /* 0x0000000000040947 */ /* 0x000fea0003800000 */
[----:B------:R-:W-:Y:S01]  /*17990*/  BPT.TRAP 0x1 ;  /* 0x000000040000795c */ /* 0x000fe20000300000 */
.L_x_561:
[----:B------:R-:W-:Y:S01]  /*179a0*/  R2UR UR20, R14 ;  /* 0x000000000e1472ca */ /* 0x000fe200000e0000 */
[C---:B------:R-:W-:Y:S01]  /*179b0*/  IMAD R14, R5.reuse, 0x8000, R14 ;  /* 0x00008000050e7824 */ /* 0x040fe200078e020e */
[----:B0-----:R-:W-:Y:S01]  /*179c0*/  LEA R8, R5, R0, 0xf ;  /* 0x0000000005087211 */ /* 0x001fe200078e78ff */
[----:B------:R-:W-:Y:S01]  /*179d0*/  UIADD3 UR14, UP0, UR24, 0xf0, URZ ;  /* 0x000000f0180e7890 */ /* 0x000fe2000ff1e03f */
[----:B------:R-:W-:Y:S01]  /*179e0*/  R2UR UR9, R11 ;  /* 0x000000000b0972ca */ /* 0x000fe200000e0000 */
[----:B------:R-:W-:Y:S01]  /*179f0*/  UIADD3 UR28, UP1, UR24, 0x1f0, URZ ;  /* 0x000001f0181c7890 */ /* 0x000fe2000ff3e03f */
[----:B------:R-:W-:Y:S01]  /*17a00*/  R2UR UR7, R14 ;  /* 0x000000000e0772ca */ /* 0x000fe200000e0000 */
[----:B------:R-:W-:Y:S01]  /*17a10*/  UIADD3.X UR15, URZ, UR25, URZ, UP0, !UPT ;  /* 0x000000193f0f7290 */ /* 0x000fe200087fe43f */
[----:B------:R-:W-:Y:S01]  /*17a20*/  R2UR UR8, R8 ;  /* 0x00000000080872ca */ /* 0x000fe200000e0000 */
[----:B------:R-:W-:Y:S01]  /*17a30*/  VIADD R5, R5, 0x1 ;  /* 0x0000000105057836 */ /* 0x000fe20000000000 */
[----:B------:R-:W-:Y:S01]  /*17a40*/  R2UR UR11, R2 ;  /* 0x00000000020b72ca */ /* 0x000fe200000e0000 */
[----:B------:R-:W-:Y:S01]  /*17a50*/  UIADD3.X UR29, URZ, UR25, URZ, UP1, !UPT ;  /* 0x000000193f1d7290 */ /* 0x000fe20008ffe43f */
[----:B------:R-:W-:Y:S01]  /*17a60*/  R2UR UR10, R12 ;  /* 0x000000000c0a72ca */ /* 0x000fe200000e0000 */
[----:B------:R-:W-:Y:S01]  /*17a70*/  UMOV UR16, 0x0 ;  /* 0x0000000000107882 */ /* 0x000fe20000000000 */
[----:B------:R-:W-:Y:S01]  /*17a80*/  R2UR UR12, R10 ;  /* 0x000000000a0c72ca */ /* 0x000fe200000e0000 */
[----:B------:R-:W-:Y:S01]  /*17a90*/  UMOV UR17, 0x10000000 ;  /* 0x1000000000117882 */ /* 0x000fe20000000000 */
[----:B------:R-:W-:Y:S01]  /*17aa0*/  IADD3 R13, R13, -0x1, RZ ;  /* 0xffffffff0d0d7810 */ /* 0x000fe20007ffe0ff */
[----:B------:R-:W-:Y:S01]  /*17ab0*/  UMOV UR30, 0x30000 ;  /* 0x00030000001e7882 */ /* 0x000fe20000000000 */
[----:B------:R-:W-:Y:S01]  /*17ac0*/  R2UR UR21, R3 ;  /* 0x00000000031572ca */ /* 0x000fe200000e0000 */
[----:B------:R-:W-:Y:S01]  /*17ad0*/  UIADD3 UR18, UR7, 0x100, URZ ;  /* 0x0000010007127890 */ /* 0x000fe2000fffe03f */
[----:B------:R-:W-:Y:S01]  /*17ae0*/  ISETP.GT.AND P1, PT, R13, 0x1, PT ;  /* 0x000000010d00780c */ /* 0x000fe20003f24270 */
[----:B------:R-:W-:Y:S01]  /*17af0*/  UIADD3 UR7, UR20, UR8, URZ ;  /* 0x0000000814077290 */ /* 0x000fe2000fffe03f */
[----:B------:R-:W-:Y:S01]  /*17b00*/  ISETP.NE.AND P0, PT, R5, 0x3, PT ;  /* 0x000000030500780c */ /* 0x000fe20003f05270 */
[----:B------:R-:W-:-:S03]  /*17b10*/  VIADD R12, R12, 0x80 ;  /* 0x000000800c0c7836 */ /* 0x000fc60000000000 */
[----:B------:R-:W-:Y:S01]  /*17b20*/  UMOV UR8, UR18 ;  /* 0x0000001200087c82 */ /* 0x000fe20008000000 */
[----:B------:R-:W-:Y:S01]  /*17b30*/  SEL R11, RZ, 0x1, P0 ;  /* 0x00000001ff0b7807 */ /* 0x000fe20000000000 */
[----:B------:R0:W-:Y:S01]  /*17b40*/  UTMALDG.3D [UR8], [UR14], desc[UR16] ;  /* 0x000010080e0075b4 */ /* 0x0001e20008011000 */
[----:B------:R-:W-:Y:S02]  /*17b50*/  SEL R5, R5, RZ, P0 ;  /* 0x000000ff05057207 */ /* 0x000fe40000000000 */
[----:B------:R-:W-:Y:S01]  /*17b60*/  LOP3.LUT R4, R4, R11, RZ, 0x3c, !PT ;  /* 0x0000000b04047212 */ /* 0x000fe200078e3cff */
[----:B0-----:R-:W-:Y:S01]  /*17b70*/  UMOV UR11, UR21 ;  /* 0x00000015000b7c82 */ /* 0x001fe20008000000 */
[----:B------:R-:W-:Y:S02]  /*17b80*/  UMOV UR8, UR7 ;  /* 0x0000000700087c82 */ /* 0x000fe40008000000 */
[----:B------:R0:W-:Y:S02]  /*17b90*/  UTMALDG.3D.MULTICAST [UR8], [UR28], UR30, desc[UR16] ;  /* 0x000010081c0073b4 */ /* 0x0001e4000801181e */
[----:B0-----:R-:W-:Y:S05]  /*17ba0*/  @P1 BRA `(.L_x_562) ;  /* 0xfffffffc003c1947 */ /* 0x001fea000383ffff */
.L_x_559:
[----:B------:R-:W-:Y:S05]  /*17bb0*/  BSYNC B1 ;  /* 0x0000000000017941 */ /* 0x000fea0003800000 */
.L_x_558:
[----:B------:R-:W2:Y:S01]  /*17bc0*/  LDL.LU R15, [R1+0x200] ;  /* 0x00020000010f7983 */ /* 0x000ea20000300800 */
[----:B------:R-:W-:Y:S01]  /*17bd0*/  LOP3.LUT P0, RZ, R9, 0xff, RZ, 0xc0, !PT ;  /* 0x000000ff09ff7812 */ /* 0x000fe2000780c0ff */
[----:B------:R-:W-:Y:S02]  /*17be0*/  ULDC.64 UR8, c[0x0][0x650] ;  /* 0x0001940000087ab9 */ /* 0x000fe40000000a00 */
[----:B------:R-:W3:Y:S01]  /*17bf0*/  LDL.LU R14, [R1+0x204] ;  /* 0x00020400010e7983 */ /* 0x000ee20000300800 */
[----:B------:R-:W-:Y:S01]  /*17c00*/  IADD3 R5, R6, UR19, RZ ;  /* 0x0000001306057c10 */ /* 0x000fe2000fffe0ff */
[----:B------:R-:W-:Y:S01]  /*17c10*/  UISETP.GE.U32.AND UP0, UPT, UR19, 0x3, UPT ;  /* 0x000000031300788c */ /* 0x000fe2000bf06070 */
[----:B------:R-:W-:Y:S01]  /*17c20*/  BSSY B1, `(.L_x_563) ;  /* 0x0000074000017945 */ /* 0x000fe20003800000 */
[----:B------:R-:W-:Y:S02]  /*17c30*/  MOV R10, 0xffffffff ;  /* 0xffffffff000a7802 */ /* 0x000fe40000000f00 */
[----:B------:R-:W-:-:S02]  /*17c40*/  PRMT R9, RZ, 0x7610, R9 ;  /* 0x00007610ff097816 */ /* 0x000fc40000000009 */
[----:B------:R-:W-:Y:S02]  /*17c50*/  PLOP3.LUT P1, PT, PT, PT, UP0, 0x80, 0x0 ;  /* 0x000000000000781c */ /* 0x000fe40003f2f008 */
[----:B------:R-:W0:Y:S01]  /*17c60*/  @P0 S2R R3, SR_CgaCtaId ;  /* 0x0000000000030919 */ /* 0x000e220000008800 */
[----:B------:R-:W-:-:S04]  /*17c70*/  @P0 MOV R2, 0x400 ;  /* 0x0000040000020802 */ /* 0x000fc80000000f00 */
[----:B0-----:R-:W-:-:S04]  /*17c80*/  @P0 LEA R2, R3, R2, 0x18 ;  /* 0x0000000203020211 */ /* 0x001fc800078ec0ff */
[----:B------:R0:W-:Y:S01]  /*17c90*/  @P0 SYNCS.ARRIVE.TRANS64.A1T0 RZ, [R2+URZ+0x48], RZ ;  /* 0x000048ff02ff09a7 */ /* 0x0001e2000810003f */
[----:B------:R-:W-:Y:S01]  /*17ca0*/  ISETP.GT.U32.AND P0, PT, R5, 0x2, PT ;  /* 0x000000020500780c */ /* 0x000fe20003f04070 */
[----:B0-----:R-:W-:-:S05]  /*17cb0*/  IMAD.U32 R2, RZ, RZ, UR19 ;  /* 0x00000013ff027e24 */ /* 0x001fca000f8e00ff */
[----:B------:R-:W-:Y:S01]  /*17cc0*/  ISETP.LT.U32.AND P0, PT, R2, 0x3, P0 ;  /* 0x000000030200780c */ /* 0x000fe20000701070 */
[----:B------:R-:W-:-:S03]  /*17cd0*/  IMAD.WIDE.U32 R2, R5, -0x55555555, RZ ;  /* 0xaaaaaaab05027825 */ /* 0x000fc600078e00ff */
[----:B------:R-:W-:Y:S02]  /*17ce0*/  SEL R2, RZ, 0x1, !P0 ;  /* 0x00000001ff027807 */ /* 0x000fe40004000000 */
[----:B------:R-:W-:Y:S01]  /*17cf0*/  SHF.R.U32.HI R4, RZ, 0x1, R3 ;  /* 0x00000001ff047819 */ /* 0x000fe20000011603 */
[----:B------:R-:W-:Y:S01]  /*17d00*/  IMAD.MOV.U32 R3, RZ, RZ, -0x1 ;  /* 0xffffffffff037424 */ /* 0x000fe200078e00ff */
[----:B------:R-:W-:Y:S02]  /*17d10*/  LOP3.LUT R7, R7, R2, RZ, 0x3c, !PT ;  /* 0x0000000207077212 */ /* 0x000fe400078e3cff */
[----:B------:R-:W-:Y:S01]  /*17d20*/  MOV R2, 0xffffffff ;  /* 0xffffffff00027802 */ /* 0x000fe20000000f00 */
[----:B------:R-:W-:Y:S01]  /*17d30*/  IMAD R6, R4, -0x3, R5 ;  /* 0xfffffffd04067824 */ /* 0x000fe200078e0205 */
[--C-:B------:R-:W-:Y:S02]  /*17d40*/  @P1 LOP3.LUT R7, R7, 0x1, R4.reuse, 0x78, !PT ;  /* 0x0000000107071812 */ /* 0x100fe400078e7804 */
[----:B------:R-:W-:-:S02]  /*17d50*/  PRMT R4, RZ, 0x7610, R4 ;  /* 0x00007610ff047816 */ /* 0x000fc40000000004 */
[----:B---3--:R-:W-:-:S04]  /*17d60*/  IADD3 R14, P0, R14, UR22, RZ ;  /* 0x000000160e0e7c10 */ /* 0x008fc8000ff1e0ff */
[----:B--2---:R-:W-:Y:S01]  /*17d70*/  IADD3.X R15, R15, UR13, RZ, P0, !PT ;  /* 0x0000000d0f0f7c10 */ /* 0x004fe200087fe4ff */
[----:B------:R0:W-:Y:S01]  /*17d80*/  STL [R1+0x204], R14 ;  /* 0x0002040e01007387 */ /* 0x0001e20000100800 */
[----:B------:R-:W-:-:S03]  /*17d90*/  ISETP.GE.U32.AND P0, PT, R14, UR8, PT ;  /* 0x000000080e007c0c */ /* 0x000fc6000bf06070 */
[----:B------:R0:W-:Y:S01]  /*17da0*/  STL [R1+0x200], R15 ;  /* 0x0002000f01007387 */ /* 0x0001e20000100800 */
[----:B------:R-:W-:-:S13]  /*17db0*/  ISETP.GE.U32.AND.EX P0, PT, R15, UR9, PT, P0 ;  /* 0x000000090f007c0c */ /* 0x000fda000bf06100 */
[----:B0-----:R-:W-:Y:S05]  /*17dc0*/  @P0 BRA `(.L_x_564) ;  /* 0x0000000400640947 */ /* 0x001fea0003800000 */
[----:B------:R-:W0:Y:S01]  /*17dd0*/  S2R R8, SR_CTAID.X ;  /* 0x0000000000087919 */ /* 0x000e220000002500 */
[----:B------:R-:W-:Y:S01]  /*17de0*/  ULDC UR7, c[0x0][0x150] ;  /* 0x0000540000077ab9 */ /* 0x000fe20000000800 */
[----:B------:R-:W1:Y:S01]  /*17df0*/  LDC R3, c[0x0][0x144] ;  /* 0x00005100ff037b82 */ /* 0x000e620000000800 */
[----:B------:R-:W-:Y:S01]  /*17e00*/  UISETP.NE.AND UP0, UPT, UR46, URZ, UPT ;  /* 0x0000003f2e00728c */ /* 0x000fe2000bf05270 */
[----:B------:R-:W2:Y:S01]  /*17e10*/  S2R R5, SR_CTAID.Y ;  /* 0x0000000000057919 */ /* 0x000ea20000002600 */
[----:B------:R-:W-:Y:S01]  /*17e20*/  ULDC.64 UR8, c[0x0][0x628] ;  /* 0x00018a0000087ab9 */ /* 0x000fe20000000a00 */
[----:B------:R-:W-:-:S03]  /*17e30*/  ULDC UR10, c[0x0][0x630] ;  /* 0x00018c00000a7ab9 */ /* 0x000fc60000000800 */
[----:B------:R-:W-:Y:S01]  /*17e40*/  PLOP3.LUT P0, PT, PT, PT, UP0, 0x80, 0x0 ;  /* 0x000000000000781c */ /* 0x000fe20003f0f008 */
[----:B------:R-:W3:Y:S01]  /*17e50*/  LDC R12, c[0x0][0x148] ;  /* 0x00005200ff0c7b82 */ /* 0x000ee20000000800 */
[----:B0-----:R-:W-:Y:S02]  /*17e60*/  I2FP.F32.U32 R2, R8 ;  /* 0x0000000800027245 */ /* 0x001fe40000201000 */
[----:B--2---:R-:W-:-:S03]  /*17e70*/  I2FP.F32.U32 R4, R5 ;  /* 0x0000000500047245 */ /* 0x004fc60000201000 */
[----:B------:R-:W-:Y:S01]  /*17e80*/  FMUL R2, R2, UR7 ;  /* 0x0000000702027c20 */ /* 0x000fe20008400000 */
[----:B------:R-:W-:Y:S02]  /*17e90*/  ULDC UR7, c[0x0][0x154] ;  /* 0x0000550000077ab9 */ /* 0x000fe40000000800 */
[----:B------:R-:W-:-:S03]  /*17ea0*/  FMUL R10, R4, UR7 ;  /* 0x00000007040a7c20 */ /* 0x000fc60008400000 */
[----:B------:R-:W0:Y:S08]  /*17eb0*/  F2I.U32.TRUNC.NTZ R2, R2 ;  /* 0x0000000200027305 */ /* 0x000e30000020f000 */
[----:B------:R-:W2:Y:S01]  /*17ec0*/  F2I.U32.TRUNC.NTZ R10, R10 ;  /* 0x0000000a000a7305 */ /* 0x000ea2000020f000 */
[----:B0-----:R-:W-:Y:S02]  /*17ed0*/  IMAD.MOV R4, RZ, RZ, -R2 ;  /* 0x000000ffff047224 */ /* 0x001fe400078e0a02 */
[----:B------:R-:W-:-:S02]  /*17ee0*/  IMAD.MOV.U32 R2, RZ, RZ, R14 ;  /* 0x000000ffff027224 */ /* 0x000fc400078e000e */
[----:B-1----:R-:W-:Y:S01]  /*17ef0*/  IMAD R8, R3, R4, R8 ;  /* 0x0000000403087224 */ /* 0x002fe200078e0208 */
[----:B--2---:R-:W-:-:S05]  /*17f00*/  IADD3 R3, -R10, RZ, RZ ;  /* 0x000000ff0a037210 */ /* 0x004fca0007ffe1ff */
[----:B---3--:R-:W-:Y:S01]  /*17f10*/  @P0 IMAD R8, R12, R3, R5 ;  /* 0x000000030c080224 */ /* 0x008fe200078e0205 */
[----:B------:R-:W-:Y:S02]  /*17f20*/  ISETP.NE.U32.AND P0, PT, RZ, UR8, PT ;  /* 0x00000008ff007c0c */ /* 0x000fe4000bf05070 */
[----:B------:R-:W-:Y:S02]  /*17f30*/  MOV R3, R15 ;  /* 0x0000000f00037202 */ /* 0x000fe40000000f00 */
[----:B------:R-:W-:-:S13]  /*17f40*/  ISETP.NE.AND.EX P0, PT, RZ, UR9, PT, P0 ;  /* 0x00000009ff007c0c */ /* 0x000fda000bf05300 */
[----:B------:R-:W-:Y:S05]  /*17f50*/  @!P0 BRA `(.L_x_565) ;  /* 0x0000000000288947 */ /* 0x000fea0003800000 */
[----:B------:R-:W-:Y:S02]  /*17f60*/  ULDC UR7, c[0x0][0x634] ;  /* 0x00018d0000077ab9 */ /* 0x000fe40000000800 */
[----:B------:R-:W-:-:S05]  /*17f70*/  IADD3 R3, P0, R14, UR7, RZ ;  /* 0x000000070e037c10 */ /* 0x000fca000ff1e0ff */
[----:B------:R-:W-:-:S04]  /*17f80*/  IMAD.X R11, RZ, RZ, R15, P0 ;  /* 0x000000ffff0b7224 */ /* 0x000fc800000e060f */
[----:B------:R-:W-:-:S04]  /*17f90*/  IMAD.WIDE.U32 R4, R11, UR8, RZ ;  /* 0x000000080b047c25 */ /* 0x000fc8000f8e00ff */
[----:B------:R-:W-:-:S04]  /*17fa0*/  IMAD.WIDE.U32 R4, P0, R3, UR9, R4 ;  /* 0x0000000903047c25 */ /* 0x000fc8000f800004 */
[----:B------:R-:W-:-:S04]  /*17fb0*/  IMAD.WIDE.U32 R2, R3, UR8, RZ ;  /* 0x0000000803027c25 */ /* 0x000fc8000f8e00ff */
[----:B------:R-:W-:Y:S01]  /*17fc0*/  IMAD.MOV.U32 R2, RZ, RZ, R5 ;  /* 0x000000ffff027224 */ /* 0x000fe200078e0005 */
[----:B------:R-:W-:Y:S02]  /*17fd0*/  IADD3 RZ, P1, R3, R4, RZ ;  /* 0x0000000403ff7210 */ /* 0x000fe40007f3e0ff */
[----:B------:R-:W-:-:S03]  /*17fe0*/  IADD3.X R3, RZ, RZ, RZ, P0, !PT ;  /* 0x000000ffff037210 */ /* 0x000fc600007fe4ff */
[----:B------:R-:W-:-:S08]  /*17ff0*/  IMAD.WIDE.U32.X R2, R11, UR9, R2, P1 ;  /* 0x000000090b027c25 */ /* 0x000fd000088e0402 */
.L_x_565:
[--C-:B------:R-:W-:Y:S01]  /*18000*/  SHF.R.U64 R10, R2, UR10, R3.reuse ;  /* 0x0000000a020a7c19 */ /* 0x100fe20008001203 */
[----:B------:R-:W-:Y:S01]  /*18010*/  ULDC.64 UR8, c[0x0][0x620] ;  /* 0x0001880000087ab9 */ /* 0x000fe20000000a00 */
[----:B------:R-:W-:Y:S01]  /*18020*/  SHF.R.U32.HI R2, RZ, UR10, R3 ;  /* 0x0000000aff027c19 */ /* 0x000fe20008011603 */
[----:B------:R-:W-:Y:S01]  /*18030*/  ULDC UR7, c[0x0][0x618] ;  /* 0x0001860000077ab9 */ /* 0x000fe20000000800 */
[----:B------:R-:W-:Y:S02]  /*18040*/  IADD3 R11, P0, RZ, -R10, RZ ;  /* 0x8000000aff0b7210 */ /* 0x000fe40007f1e0ff */
[----:B------:R-:W-:Y:S02]  /*18050*/  MOV R3, R15 ;  /* 0x0000000f00037202 */ /* 0x000fe40000000f00 */
[----:B------:R-:W-:-:S05]  /*18060*/  IADD3.X R2, RZ, ~R2, RZ, P0, !PT ;  /* 0x80000002ff027210 */ /* 0x000fca00007fe4ff */
[----:B------:R-:W-:-:S04]  /*18070*/  IMAD R2, R2, UR8, RZ ;  /* 0x0000000802027c24 */ /* 0x000fc8000f8e02ff */
[----:B------:R-:W-:Y:S02]  /*18080*/  IMAD R5, R11, UR9, R2 ;  /* 0x000000090b057c24 */ /* 0x000fe4000f8e0202 */
[----:B------:R-:W-:-:S04]  /*18090*/  IMAD.MOV.U32 R2, RZ, RZ, R14 ;  /* 0x000000ffff027224 */ /* 0x000fc800078e000e */
[----:B------:R-:W-:Y:S01]  /*180a0*/  IMAD.WIDE.U32 R2, R11, UR8, R2 ;  /* 0x000000080b027c25 */ /* 0x000fe2000f8e0002 */
[----:B------:R-:W-:Y:S02]  /*180b0*/  ULDC.64 UR8, c[0x0][0x640] ;  /* 0x0001900000087ab9 */ /* 0x000fe40000000a00 */
[----:B------:R-:W-:Y:S01]  /*180c0*/  ISETP.NE.U32.AND P0, PT, RZ, UR8, PT ;  /* 0x00000008ff007c0c */ /* 0x000fe2000bf05070 */
[----:B------:R-:W-:-:S03]  /*180d0*/  IMAD.IADD R3, R3, 0x1, R5 ;  /* 0x0000000103037824 */ /* 0x000fc600078e0205 */
[----:B------:R-:W-:Y:S02]  /*180e0*/  ISETP.NE.AND.EX P0, PT, RZ, UR9, PT, P0 ;  /* 0x00000009ff007c0c */ /* 0x000fe4000bf05300 */
[--C-:B------:R-:W-:Y:S02]  /*180f0*/  SHF.R.U64 R11, R2, UR7, R3.reuse ;  /* 0x00000007020b7c19 */ /* 0x100fe40008001203 */
[----:B------:R-:W-:Y:S01]  /*18100*/  SHF.R.U32.HI R2, RZ, UR7, R3 ;  /* 0x00000007ff027c19 */ /* 0x000fe20008011603 */
[----:B------:R-:W-:-:S03]  /*18110*/  ULDC UR7, c[0x0][0x608] ;  /* 0x0001820000077ab9 */ /* 0x000fc60000000800 */
[--C-:B------:R-:W-:Y:S02]  /*18120*/  SHF.R.U32.HI R3, RZ, UR7, R2.reuse ;  /* 0x00000007ff037c19 */ /* 0x100fe40008011602 */
[----:B------:R-:W-:Y:S01]  /*18130*/  SHF.R.U64 R12, R11, UR7, R2 ;  /* 0x000000070b0c7c19 */ /* 0x000fe20008001202 */
[----:B------:R-:W-:Y:S02]  /*18140*/  ULDC UR7, c[0x0][0x658] ;  /* 0x0001960000077ab9 */ /* 0x000fe40000000800 */
[--C-:B------:R-:W-:Y:S02]  /*18150*/  SHF.R.U32.HI R14, RZ, UR7, R3.reuse ;  /* 0x00000007ff0e7c19 */ /* 0x100fe40008011603 */
[----:B------:R-:W-:-:S03]  /*18160*/  SHF.R.U64 R13, R12, UR7, R3 ;  /* 0x000000070c0d7c19 */ /* 0x000fc60008001203 */
[----:B------:R-:W-:Y:S01]  /*18170*/  IMAD.MOV.U32 R3, RZ, RZ, R14 ;  /* 0x000000ffff037224 */ /* 0x000fe200078e000e */
[----:B------:R-:W-:Y:S01]  /*18180*/  MOV R2, R13 ;  /* 0x0000000d00027202 */ /* 0x000fe20000000f00 */
[----:B------:R-:W-:Y:S06]  /*18190*/  @!P0 BRA `(.L_x_566) ;  /* 0x0000000000288947 */ /* 0x000fec0003800000 */
[----:B------:R-:W-:Y:S02]  /*181a0*/  ULDC UR7, c[0x0][0x64c] ;  /* 0x0001930000077ab9 */ /* 0x000fe40000000800 */
[----:B------:R-:W-:-:S04]  /*181b0*/  IADD3 R3, P0, R13, UR7, RZ ;  /* 0x000000070d037c10 */ /* 0x000fc8000ff1e0ff */
[----:B------:R-:W-:-:S05]  /*181c0*/  IADD3.X R14, RZ, R14, RZ, P0, !PT ;  /* 0x0000000eff0e7210 */ /* 0x000fca00007fe4ff */
[----:B------:R-:W-:-:S04]  /*181d0*/  IMAD.WIDE.U32 R4, R14, UR8, RZ ;  /* 0x000000080e047c25 */ /* 0x000fc8000f8e00ff */
[----:B------:R-:W-:-:S04]  /*181e0*/  IMAD.WIDE.U32 R4, P0, R3, UR9, R4 ;  /* 0x0000000903047c25 */ /* 0x000fc8000f800004 */
[----:B------:R-:W-:Y:S01]  /*181f0*/  IMAD.WIDE.U32 R2, R3, UR8, RZ ;  /* 0x0000000803027c25 */ /* 0x000fe2000f8e00ff */
[----:B------:R-:W-:-:S04]  /*18200*/  MOV R2, R5 ;  /* 0x0000000500027202 */ /* 0x000fc80000000f00 */
[----:B------:R-:W-:Y:S01]  /*18210*/  IADD3 RZ, P1, R3, R4, RZ ;  /* 0x0000000403ff7210 */ /* 0x000fe20007f3e0ff */
[----:B------:R-:W-:-:S04]  /*18220*/  IMAD.X R3, RZ, RZ, RZ, P0 ;  /* 0x000000ffff037224 */ /* 0x000fc800000e06ff */
[----:B------:R-:W-:-:S08]  /*18230*/  IMAD.WIDE.U32.X R2, R14, UR9, R2, P1 ;  /* 0x000000090e027c25 */ /* 0x000fd000088e0402 */
.L_x_566:
[----:B------:R-:W-:Y:S01]  /*18240*/  ULDC UR7, c[0x0][0x648] ;  /* 0x0001920000077ab9 */ /* 0x000fe20000000800 */
[----:B------:R-:W-:Y:S01]  /*18250*/  LOP3.LUT R12, R12, UR6, RZ, 0xc0, !PT ;  /* 0x000000060c0c7c12 */ /* 0x000fe2000f8ec0ff */
[----:B------:R-:W-:Y:S01]  /*18260*/  UISETP.NE.AND UP0, UPT, UR46, URZ, UPT ;  /* 0x0000003f2e00728c */ /* 0x000fe2000bf05270 */
[----:B------:R-:W-:Y:S01]  /*18270*/  SHF.R.U64 R3, R2, UR7, R3 ;  /* 0x0000000702037c19 */ /* 0x000fe20008001203 */
[----:B------:R-:W-:Y:S01]  /*18280*/  ULDC UR7, c[0x0][0x638] ;  /* 0x00018e0000077ab9 */ /* 0x000fe20000000800 */
[----:B------:R-:W-:-:S03]  /*18290*/  MOV R4, 0x1 ;  /* 0x0000000100047802 */ /* 0x000fc60000000f00 */
[----:B------:R-:W-:Y:S01]  /*182a0*/  IMAD.MOV R2, RZ, RZ, -R3 ;  /* 0x000000ffff027224 */ /* 0x000fe200078e0a03 */
[----:B------:R-:W-:Y:S01]  /*182b0*/  PLOP3.LUT P0, PT, PT, PT, UP0, 0x40, 0x0 ;  /* 0x000000000000781c */ /* 0x000fe20003f0e808 */
[----:B------:R-:W-:Y:S01]  /*182c0*/  IMAD R5, R3, UR5, R12 ;  /* 0x0000000503057c24 */ /* 0x000fe2000f8e020c */
[----:B------:R-:W-:Y:S01]  /*182d0*/  PLOP3.LUT P1, PT, PT, PT, UP0, 0x40, 0x0 ;  /* 0x000000000000781c */ /* 0x000fe20003f2e808 */
[----:B------:R-:W-:Y:S01]  /*182e0*/  IMAD R13, R2, UR7, R13 ;  /* 0x00000007020d7c24 */ /* 0x000fe2000f8e020d */
[----:B------:R-:W-:Y:S01]  /*182f0*/  ULDC UR7, c[0x0][0x610] ;  /* 0x0001840000077ab9 */ /* 0x000fe20000000800 */
[----:B------:R-:W-:Y:S01]  /*18300*/  LOP3.LUT R2, R11, UR4, RZ, 0xc0, !PT ;  /* 0x000000040b027c12 */ /* 0x000fe2000f8ec0ff */
[----:B------:R-:W-:Y:S01]  /*18310*/  IMAD R8, R5, UR7, R8 ;  /* 0x0000000705087c24 */ /* 0x000fe2000f8e0208 */
[----:B------:R-:W-:-:S03]  /*18320*/  ULDC UR7, c[0x0][0x600] ;  /* 0x0001800000077ab9 */ /* 0x000fc60000000800 */
[----:B------:R-:W-:-:S05]  /*18330*/  IMAD R13, R13, UR7, R2 ;  /* 0x000000070d0d7c24 */ /* 0x000fca000f8e0202 */
[----:B------:R-:W-:Y:S02]  /*18340*/  SEL R3, R13, R8, P0 ;  /* 0x000000080d037207 */ /* 0x000fe40000000000 */
[----:B------:R-:W-:-:S07]  /*18350*/  SEL R2, R8, R13, P1 ;  /* 0x0000000d08027207 */ /* 0x000fce0000800000 */
.L_x_564:
[----:B------:R-:W-:Y:S05]  /*18360*/  BSYNC B1 ;  /* 0x0000000000017941 */ /* 0x000fea0003800000 */
.L_x_563:
[----:B------:R-:W-:-:S13]  /*18370*/  LOP3.LUT P0, RZ, R4, 0xff, RZ, 0xc0, !PT ;  /* 0x000000ff04ff7812 */ /* 0x000fda000780c0ff */
[----:B------:R-:W-:Y:S05]  /*18380*/  @P0 BRA `(.L_x_567) ;  /* 0xfffffff400100947 */ /* 0x000fea000383ffff */
[----:B------:R-:W-:Y:S05]  /*18390*/  BSYNC B0 ;  /* 0x0000000000007941 */ /* 0x000fea0003800000 */
.L_x_556:
[----:B------:R-:W-:-:S03]  /*183a0*/  UMOV UR7, 0xffffffff ;  /* 0xffffffff00077882 */ /* 0x000fc60000000000 */
[----:B------:R-:W-:Y:S05]  /*183b0*/  BRA.DIV UR7, `(.L_x_568) ;  /* 0x0000000207f47947 */ /* 0x000fea000b800000 */
[----:B------:R-:W-:-:S13]  /*183c0*/  ELECT P6, URZ, PT ;  /* 0x00000000003f782f */ /* 0x000fda00038c0000 */
.L_x_581:
[----:B------:R-:W-:Y:S04]  /*183d0*/  BSSY B0, `(.L_x_569) ;  /* 0x0000023000007945 */ /* 0x000fe80003800000 */
[----:B------:R-:W-:Y:S05]  /*183e0*/  @!P6 BRA `(.L_x_570) ;  /* 0x000000000084e947 */ /* 0x000fea0003800000 */
[----:B------:R-:W-:-:S04]  /*183f0*/  ULOP3.LUT UR7, UR40, 0x2, URZ, 0xfc, !UPT ;  /* 0x0000000228077892 */ /* 0x000fc8000f8efc3f */
[----:B------:R-:W-:-:S06]  /*18400*/  UISETP.NE.AND UP0, UPT, UR7, 0x3, UPT ;  /* 0x000000030700788c */ /* 0x000fcc000bf05270 */
[----:B------:R-:W-:-:S13]  /*18410*/  PLOP3.LUT P0, PT, PT, PT, UP0, 0x80, 0x0 ;  /* 0x000000000000781c */ /* 0x000fda0003f0f008 */
[----:B------:R-:W-:Y:S05]  /*18420*/  @!P0 BRA `(.L_x_571) ;  /* 0x0000000000048947 */ /* 0x000fea0003800000 */
[----:B------:R-:W-:Y:S01]  /*18430*/  BPT.TRAP 0x1 ;  /* 0x000000040000795c */ /* 0x000fe20000300000 */
.L_x_571:
[----:B------:R-:W0:Y:S01]  /*18440*/  S2R R3, SR_CgaCtaId ;  /* 0x0000000000037919 */ /* 0x000e220000008800 */
[----:B------:R-:W-:-:S04]  /*18450*/  MOV R0, 0x400 ;  /* 0x0000040000007802 */ /* 0x000fc80000000f00 */
[----:B0-----:R-:W-:Y:S02]  /*18460*/  LEA R3, R3, R0, 0x18 ;  /* 0x0000000003037211 */ /* 0x001fe400078ec0ff */
[----:B------:R-:W-:-:S03]  /*18470*/  SHF.L.U32 R0, R7, 0x1f, RZ ;  /* 0x0000001f07007819 */ /* 0x000fc600000006ff */
[----:B------:R-:W-:-:S05]  /*18480*/  VIADD R3, R3, 0x18 ;  /* 0x0000001803037836 */ /* 0x000fca0000000000 */
[----:B------:R-:W-:-:S04]  /*18490*/  LEA R5, R6, R3, 0x3 ;  /* 0x0000000306057211 */ /* 0x000fc800078e18ff */
[----:B------:R-:W0:Y:S02]  /*184a0*/  SYNCS.PHASECHK.TRANS64.TRYWAIT P0, [R5+URZ], R0 ;  /* 0x00000000050075a7 */ /* 0x000e24000800017f */
[----:B0-----:R-:W-:Y:S05]  /*184b0*/  @!P0 BRA `(.L_x_572) ;  /* 0x0000000000d48947 */ /* 0x001fea0003800000 */
.L_x_582:
[----:B------:R-:W-:-:S05]  /*184c0*/  VIADD R6, R6, 0x1 ;  /* 0x0000000106067836 */ /* 0x000fca0000000000 */
[----:B------:R-:W-:-:S04]  /*184d0*/  ISETP.NE.AND P0, PT, R6, 0x3, PT ;  /* 0x000000030600780c */ /* 0x000fc80003f05270 */
[----:B0-----:R-:W-:Y:S02]  /*184e0*/  SEL R0, RZ, 0x1, P0 ;  /* 0x00000001ff007807 */ /* 0x001fe40000000000 */
[----:B------:R-:W-:Y:S02]  /*184f0*/  SEL R6, R6, RZ, P0 ;  /* 0x000000ff06067207 */ /* 0x000fe40000000000 */
[----:B------:R-:W-:Y:S02]  /*18500*/  LOP3.LUT R7, R7, R0, RZ, 0x3c, !PT ;  /* 0x0000000007077212 */ /* 0x000fe400078e3cff */
[----:B------:R-:W-:Y:S02]  /*18510*/  LEA R5, R6, R3, 0x3 ;  /* 0x0000000306057211 */ /* 0x000fe400078e18ff */
[----:B------:R-:W-:-:S04]  /*18520*/  SHF.L.U32 R0, R7, 0x1f, RZ ;  /* 0x0000001f07007819 */ /* 0x000fc800000006ff */
[----:B------:R-:W0:Y:S02]  /*18530*/  SYNCS.PHASECHK.TRANS64.TRYWAIT P0, [R5+URZ], R0 ;  /* 0x00000000050075a7 */ /* 0x000e24000800017f */
[----:B0-----:R-:W-:Y:S05]  /*18540*/  @!P0 BRA `(.L_x_573) ;  /* 0x0000000000c48947 */ /* 0x001fea0003800000 */
.L_x_583:
[----:B0-----:R-:W-:-:S05]  /*18550*/  VIADD R0, R6, 0x1 ;  /* 0x0000000106007836 */ /* 0x001fca0000000000 */
[----:B------:R-:W-:-:S04]  /*18560*/  ISETP.NE.AND P0, PT, R0, 0x3, PT ;  /* 0x000000030000780c */ /* 0x000fc80003f05270 */
[----:B------:R-:W-:Y:S02]  /*18570*/  SEL R2, RZ, 0x1, P0 ;  /* 0x00000001ff027807 */ /* 0x000fe40000000000 */
[----:B------:R-:W-:Y:S02]  /*18580*/  SEL R0, R0, RZ, P0 ;  /* 0x000000ff00007207 */ /* 0x000fe40000000000 */
[----:B------:R-:W-:Y:S02]  /*18590*/  LOP3.LUT R2, R7, R2, RZ, 0x3c, !PT ;  /* 0x0000000207027212 */ /* 0x000fe400078e3cff */
[----:B------:R-:W-:Y:S02]  /*185a0*/  LEA R3, R0, R3, 0x3 ;  /* 0x0000000300037211 */ /* 0x000fe400078e18ff */
[----:B------:R-:W-:-:S07]  /*185b0*/  SHF.L.U32 R0, R2, 0x1f, RZ ;  /* 0x0000001f02007819 */ /* 0x000fce00000006ff */
.L_x_574:
[----:B0-----:R0:W1:Y:S02]  /*185c0*/  SYNCS.PHASECHK.TRANS64.TRYWAIT P0, [R3+URZ], R0 ;  /* 0x00000000030075a7 */ /* 0x001064000800017f */
[----:B-1----:R-:W-:Y:S05]  /*185d0*/  @!P0 NANOSLEEP.SYNCS 0x989680 ;  /* 0x009896800000895d */ /* 0x002fea0003900000 */
[----:B------:R-:W1:Y:S02]  /*185e0*/  @!P0 SYNCS.PHASECHK.TRANS64 P0, [R3+URZ], R0 ;  /* 0x00000000030085a7 */ /* 0x000e64000800007f */
[----:B-1----:R-:W-:Y:S05]  /*185f0*/  @!P0 BRA `(.L_x_574) ;  /* 0xfffffffc00f08947 */ /* 0x002fea000383ffff */
.L_x_570:
[----:B------:R-:W-:Y:S05]  /*18600*/  BSYNC B0 ;  /* 0x0000000000007941 */ /* 0x000fea0003800000 */
.L_x_569:
[----:B------:R-:W-:Y:S05]  /*18610*/  EXIT ;  /* 0x000000000000794d */ /* 0x000fea0003800000 */
.L_x_21:
[----:B--2---:R2:W3:Y:S02]  /*18620*/  SYNCS.PHASECHK.TRANS64.TRYWAIT P1, [R3+URZ], R2 ;  /* 0x00000002030075a7 */ /* 0x0044e4000802017f */
[----:B---3--:R-:W-:Y:S05]  /*18630*/  @!P1 NANOSLEEP.SYNCS 0x989680 ;  /* 0x009896800000995d */ /* 0x008fea0003900000 */
[----:B------:R-:W3:Y:S02]  /*18640*/  @!P1 SYNCS.PHASECHK.TRANS64 P1, [R3+URZ], R2 ;  /* 0x00000002030095a7 */ /* 0x000ee4000802007f */
[----:B---3--:R-:W-:Y:S05]  /*18650*/  @!P1 BRA `(.L_x_21) ;  /* 0xfffffffc00f09947 */ /* 0x008fea000383ffff */
[----:B------:R-:W-:Y:S05]  /*18660*/  BRA `(.L_x_20) ;  /* 0xfffffe9000207947 */ /* 0x000fea000383ffff */
.L_x_26:
[----:B-1----:R1:W2:Y:S02]  /*18670*/  SYNCS.PHASECHK.TRANS64.TRYWAIT P1, [R2+URZ], R3 ;  /* 0x00000003020075a7 */ /* 0x0022a4000802017f */
[----:B--2---:R-:W-:Y:S05]  /*18680*/  @!P1 NANOSLEEP.SYNCS 0x989680 ;  /* 0x009896800000995d */ /* 0x004fea0003900000 */
[----:B------:R-:W2:Y:S02]  /*18690*/  @!P1 SYNCS.PHASECHK.TRANS64 P1, [R2+URZ], R3 ;  /* 0x00000003020095a7 */ /* 0x000ea4000802007f */
[----:B--2---:R-:W-:Y:S05]  /*186a0*/  @!P1 BRA `(.L_x_26) ;  /* 0xfffffffc00f09947 */ /* 0x004fea000383ffff */
[----:B------:R-:W-:Y:S05]  /*186b0*/  BRA `(.L_x_25) ;  /* 0xfffffec400b07947 */ /* 0x000fea000383ffff */
.L_x_557:
[----:B------:R-:W-:Y:S01]  /*186c0*/  BSSY B1, `(.L_x_575) ;  /* 0x0000006000017945 */ /* 0x000fe20003800000 */
[----:B------:R-:W-:-:S07]  /*186d0*/  IMAD.MOV.U32 R15, RZ, RZ, -0x1 ;  /* 0xffffffffff0f7424 */ /* 0x000fce00078e00ff */
[----:B------:R-:W-:Y:S05]  /*186e0*/  WARPSYNC.COLLECTIVE R15, `(.L_x_576) ;  /* 0x000000000f0c7348 */ /* 0x000fea0003c00000 */
[----:B------:R-:W-:Y:S02]  /*186f0*/  ELECT P6, UR62, PT ;  /* 0x00000000003e782f */ /* 0x000fe400038c0000 */
[----:B------:R-:W-:Y:S01]  /*18700*/  MOV R14, UR62 ;  /* 0x0000003e000e7c02 */ /* 0x000fe20008000f00 */
[----:B------:R-:W-:Y:S10]  /*18710*/  ENDCOLLECTIVE ;  /* 0x000000000000791b */ /* 0x000ff40003800000 */
.L_x_576:
[----:B------:R-:W-:Y:S05]  /*18720*/  BSYNC B1 ;  /* 0x0000000000017941 */ /* 0x000fea0003800000 */
.L_x_575:
[----:B------:R-:W-:Y:S05]  /*18730*/  BRA `(.L_x_577) ;  /* 0xfffffff000307947 */ /* 0x000fea000383ffff */
.L_x_560:
[----:B0-----:R0:W1:Y:S02]  /*18740*/  SYNCS.PHASECHK.TRANS64.TRYWAIT P0, [R11+URZ+0x18], R8 ;  /* 0x000018080b0075a7 */ /* 0x001064000800017f */
[----:B-1----:R-:W-:Y:S05]  /*18750*/  @!P0 NANOSLEEP.SYNCS 0x989680 ;  /* 0x009896800000895d */ /* 0x002fea0003900000 */
[----:B------:R-:W1:Y:S02]  /*18760*/  @!P0 SYNCS.PHASECHK.TRANS64 P0, [R11+URZ+0x18], R8 ;  /* 0x000018080b0085a7 */ /* 0x000e64000800007f */
[----:B-1----:R-:W-:Y:S05]  /*18770*/  @!P0 BRA `(.L_x_560) ;  /* 0xfffffffc00f08947 */ /* 0x002fea000383ffff */
[----:B------:R-:W-:Y:S05]  /*18780*/  BRA `(.L_x_578) ;  /* 0xfffffff000687947 */ /* 0x000fea000383ffff */
.L_x_568:
[----:B------:R-:W-:Y:S01]  /*18790*/  BSSY B0, `(.L_x_579) ;  /* 0x0000006000007945 */ /* 0x000fe20003800000 */
[----:B------:R-:W-:-:S07]  /*187a0*/  MOV R15, 0xffffffff ;  /* 0xffffffff000f7802 */ /* 0x000fce0000000f00 */
[----:B------:R-:W-:Y:S05]  /*187b0*/  WARPSYNC.COLLECTIVE R15, `(.L_x_580) ;  /* 0x000000000f0c7348 */ /* 0x000fea0003c00000 */
[----:B------:R-:W-:Y:S02]  /*187c0*/  ELECT P6, UR62, PT ;  /* 0x00000000003e782f */ /* 0x000fe400038c0000 */
[----:B------:R-:W-:Y:S01]  /*187d0*/  MOV R14, UR62 ;  /* 0x0000003e000e7c02 */ /* 0x000fe20008000f00 */
[----:B------:R-:W-:Y:S10]  /*187e0*/  ENDCOLLECTIVE ;  /* 0x000000000000791b */ /* 0x000ff40003800000 */
.L_x_580:
[----:B------:R-:W-:Y:S05]  /*187f0*/  BSYNC B0 ;  /* 0x0000000000007941 */ /* 0x000fea0003800000 */
.L_x_579:
[----:B------:R-:W-:Y:S05]  /*18800*/  BRA `(.L_x_581) ;  /* 0xfffffff800f07947 */ /* 0x000fea000383ffff */
.L_x_572:
[----:B0-----:R0:W1:Y:S02]  /*18810*/  SYNCS.PHASECHK.TRANS64.TRYWAIT P0, [R5+URZ], R0 ;  /* 0x00000000050075a7 */ /* 0x001064000800017f */
[----:B-1----:R-:W-:Y:S05]  /*18820*/  @!P0 NANOSLEEP.SYNCS 0x989680 ;  /* 0x009896800000895d */ /* 0x002fea0003900000 */
[----:B------:R-:W1:Y:S02]  /*18830*/  @!P0 SYNCS.PHASECHK.TRANS64 P0, [R5+URZ], R0 ;  /* 0x00000000050085a7 */ /* 0x000e64000800007f */
[----:B-1----:R-:W-:Y:S05]  /*18840*/  @!P0 BRA `(.L_x_572) ;  /* 0xfffffffc00f08947 */ /* 0x002fea000383ffff */
[----:B------:R-:W-:Y:S05]  /*18850*/  BRA `(.L_x_582) ;  /* 0xfffffffc00187947 */ /* 0x000fea000383ffff */
.L_x_573:
[----:B0-----:R0:W1:Y:S02]  /*18860*/  SYNCS.PHASECHK.TRANS64.TRYWAIT P0, [R5+URZ], R0 ;  /* 0x00000000050075a7 */ /* 0x001064000800017f */
[----:B-1----:R-:W-:Y:S05]  /*18870*/  @!P0 NANOSLEEP.SYNCS 0x989680 ;  /* 0x009896800000895d */ /* 0x002fea0003900000 */
[----:B------:R-:W1:Y:S02]  /*18880*/  @!P0 SYNCS.PHASECHK.TRANS64 P0, [R5+URZ], R0 ;  /* 0x00000000050085a7 */ /* 0x000e64000800007f */
[----:B-1----:R-:W-:Y:S05]  /*18890*/  @!P0 BRA `(.L_x_573) ;  /* 0xfffffffc00f08947 */ /* 0x002fea000383ffff */
[----:B------:R-:W-:Y:S05]  /*188a0*/  BRA `(.L_x_583) ;  /* 0xfffffffc00287947 */ /* 0x000fea000383ffff */
.L_x_584:
[----:B------:R-:W-:-:S00]  /*188b0*/  BRA `(.L_x_584) ;  /* 0xfffffffc00fc7947 */ /* 0x000fc0000383ffff */
[----:B------:R-:W-:-:S00]  /*188c0*/  NOP ;  /* 0x0000000000007918 */ /* 0x000fc00000000000 */
        /* <DEDUP_REMOVED lines=11> */
.L_x_585:


//--------------------- .nv.global.init           --------------------------
	.section	.nv.global.init,"aw",@progbits
.nv.global.init:
	.type		$str$22,@object
	.size		$str$22,($str$23 - $str$22)
$str$22:
        /*0000*/ 	.byte	0x6b, 0x5f, 0x74, 0x69, 0x6c, 0x65, 0x5f, 0x63, 0x6f, 0x75, 0x6e, 0x74, 0x20, 0x3e, 0x3d, 0x20
        /*0010*/ 	.byte	0x31, 0x00
	.type		$str$23,@object
	.size		$str$23,(__unnamed_1 - $str$23)
$str$23:
        /*0012*/ 	.byte	0x2f, 0x74, 0x6d, 0x70, 0x2f, 0x63, 0x75, 0x74, 0x6c, 0x61, 0x73, 0x73, 0x5f, 0x73, 0x77, 0x65
        /*0022*/ 	.byte	0x65, 0x70, 0x5f, 0x73, 0x72, 0x63, 0x2f, 0x69, 0x6e, 0x63, 0x6c, 0x75, 0x64, 0x65, 0x2f, 0x63
        /*0032*/ 	.byte	0x75, 0x74, 0x6c, 0x61, 0x73, 0x73, 0x2f, 0x67, 0x65, 0x6d, 0x6d, 0x2f, 0x63, 0x6f, 0x6c, 0x6c
        /*0042*/ 	.byte	0x65, 0x63, 0x74, 0x69, 0x76, 0x65, 0x2f, 0x73, 0x6d, 0x39, 0x30, 0x5f, 0x6d, 0x6d, 0x61, 0x5f
        /*0052*/ 	.byte	0x74, 0x6d, 0x61, 0x5f, 0x67, 0x6d, 0x6d, 0x61, 0x5f, 0x73, 0x73, 0x5f, 0x77, 0x61, 0x72, 0x70
        /*0062*/ 	.byte	0x73, 0x70, 0x65, 0x63, 0x69, 0x61, 0x6c, 0x69, 0x7a, 0x65, 0x64, 0x2e, 0x68, 0x70, 0x70, 0x00
	.type		__unnamed_1,@object
	.size		__unnamed_1,(.L_0 - __unnamed_1)
__unnamed_1:
        /* <DEDUP_REMOVED lines=174> */
        /*0b52*/ 	.byte	0x00
.L_0:


//--------------------- .nv.shared._ZN7cutlass13device_kernelINS_4gemm6kernel13GemmUniversalIN4cute5tupleIJiiiiEEENS1_10collective13CollectiveMmaINS1_34MainloopSm90TmaGmmaWarpSpecializedILi3ENS5_IJNS4_1CILi2EEENSA_ILi1EEESC_EEENS1_35KernelTmaWarpSpecializedCooperativeEEENS5_IJNSA_ILi256EEESG_NSA_ILi128EEEEEEaNS5_IJlSC_lEEEaSJ_NS4_8TiledMMAINS4_8MMA_AtomIJNS4_4SM904GMMA27MMA_64x256x32_S32S8S8_SS_TNEEEENS4_6LayoutISD_NS5_IJSC_NSA_ILi0EEESR_EEEEENS5_IJNS4_10UnderscoreESU_SU_EEEEENS4_13SM90_TMA_LOADENS4_14ComposedLayoutINS4_7SwizzleILi3ELi4ELi3EEENS4_18smem_ptr_flag_bitsILi8EEENSQ_INS5_IJNSA_ILi8EEESH_EEENS5_IJSH_SC_EEEEEEEvNS4_8identityENS4_23SM90_TMA_LOAD_MULTICASTES17_vS18_EENS_8epilogue10collective6detail29Sm90TmaWarpSpecializedAdapterINS1C_15DefaultEpilogueIaSJ_SJ_NS1B_6thread17LinearCombinationIaLi1EiiLNS1G_9ScaleType4KindE0ELNS_15FloatRoundStyleE2EaEENS1_15EpilogueDefaultEEEEEvvEEEEvNT_6ParamsE --------------------------
	.section	.nv.shared._ZN7cutlass13device_kernelINS_4gemm6kernel13GemmUniversalIN4cute5tupleIJiiiiEEENS1_10collective13CollectiveMmaINS1_34MainloopSm90TmaGmmaWarpSpecializedILi3ENS5_IJNS4_1CILi2EEENSA_ILi1EEESC_EEENS1_35KernelTmaWarpSpecializedCooperativeEEENS5_IJNSA_ILi256EEESG_NSA_ILi128EEEEEEaNS5_IJlSC_lEEEaSJ_NS4_8TiledMMAINS4_8MMA_AtomIJNS4_4SM904GMMA27MMA_64x256x32_S32S8S8_SS_TNEEEENS4_6LayoutISD_NS5_IJSC_NSA_ILi0EEESR_EEEEENS5_IJNS4_10UnderscoreESU_SU_EEEEENS4_13SM90_TMA_LOADENS4_14ComposedLayoutINS4_7SwizzleILi3ELi4ELi3EEENS4_18smem_ptr_flag_bitsILi8EEENSQ_INS5_IJNSA_ILi8EEESH_EEENS5_IJSH_SC_EEEEEEEvNS4_8identityENS4_23SM90_TMA_LOAD_MULTICASTES17_vS18_EENS_8epilogue10collective6detail29Sm90TmaWarpSpecializedAdapterINS1C_15DefaultEpilogueIaSJ_SJ_NS1B_6thread17LinearCombinationIaLi1EiiLNS1G_9ScaleType4KindE0ELNS_15FloatRoundStyleE2EaEENS1_15EpilogueDefaultEEEEEvvEEEEvNT_6ParamsE,"aw",@nobits
	.sectionflags	@""
	.align	16
	.zero		1024


//--------------------- .nv.shared.reserved.0     --------------------------
	.section	.nv.shared.reserved.0,"aw",@nobits
	.weak		__nv_reservedSMEM_offset_0_alias
	.size		__nv_reservedSMEM_offset_0_alias, 0, 0
	.other		__nv_reservedSMEM_offset_0_alias,@"STO_CUDA_RESERVED_SHARED STV_DEFAULT"
__nv_reservedSMEM_offset_0_alias:
	.zero		0


//--------------------- .nv.global                --------------------------
	.section	.nv.global,"aw",@nobits
.nv.global:
	.type		_ZN40_INTERNAL_610e2305_4_k_cu_8919a28f_178114cute1_E,@object
	.size		_ZN40_INTERNAL_610e2305_4_k_cu_8919a28f_178114cute1_E,(_ZN40_INTERNAL_610e2305_4_k_cu_8919a28f_178114cuda3std3__45__cpo6cbeginE - _ZN40_INTERNAL_610e2305_4_k_cu_8919a28f_178114cute1_E)
_ZN40_INTERNAL_610e2305_4_k_cu_8919a28f_178114cute1_E:
	.zero		1
	.type		_ZN40_INTERNAL_610e2305_4_k_cu_8919a28f_178114cuda3std3__45__cpo6cbeginE,@object
	.size		_ZN40_INTERNAL_610e2305_4_k_cu_8919a28f_178114cuda3std3__45__cpo6cbeginE,(_ZN40_INTERNAL_610e2305_4_k_cu_8919a28f_178114cuda3std3__48in_placeE - _ZN40_INTERNAL_610e2305_4_k_cu_8919a28f_178114cuda3std3__45__cpo6cbeginE)
_ZN40_INTERNAL_610e2305_4_k_cu_8919a28f_178114cuda3std3__45__cpo6cbeginE:
	.zero		1
	.type		_ZN40_INTERNAL_610e2305_4_k_cu_8919a28f_178114cuda3std3__48in_placeE,@object
	.size		_ZN40_INTERNAL_610e2305_4_k_cu_8919a28f_178114cuda3std3__48in_placeE,(_ZN40_INTERNAL_610e2305_4_k_cu_8919a28f_178114cuda3std6ranges3__45__cpo9iter_moveE - _ZN40_INTERNAL_610e2305_4_k_cu_8919a28f_178114cuda3std3__48in_placeE)
_ZN40_INTERNAL_610e2305_4_k_cu_8919a28f_178114cuda3std3__48in_placeE:
	.zero		1
	.type		_ZN40_INTERNAL_610e2305_4_k_cu_8919a28f_178114cuda3std6ranges3__45__cpo9iter_moveE,@object
	.size		_ZN40_INTERNAL_610e2305_4_k_cu_8919a28f_178114cuda3std6ranges3__45__cpo9iter_moveE,(_ZN40_INTERNAL_610e2305_4_k_cu_8919a28f_178114cuda3std3__45__cpo5beginE - _ZN40_INTERNAL_610e2305_4_k_cu_8919a28f_178114cuda3std6ranges3__45__cpo9iter_moveE)
_ZN40_INTERNAL_610e2305_4_k_cu_8919a28f_178114cuda3std6ranges3__45__cpo9iter_moveE:
	.zero		1
	.type		_ZN40_INTERNAL_610e2305_4_k_cu_8919a28f_178114cuda3std3__45__cpo5beginE,@object
	.size		_ZN40_INTERNAL_610e2305_4_k_cu_8919a28f_178114cuda3std3__45__cpo5beginE,(_ZN40_INTERNAL_610e2305_4_k_cu_8919a28f_178114cuda3std3__442_GLOBAL__N__610e2305_4_k_cu_8919a28f_178116ignoreE - _ZN40_INTERNAL_610e2305_4_k_cu_8919a28f_178114cuda3std3__45__cpo5beginE)
_ZN40_INTERNAL_610e2305_4_k_cu_8919a28f_178114cuda3std3__45__cpo5beginE:
	.zero		1
	.type		_ZN40_INTERNAL_610e2305_4_k_cu_8919a28f_178114cuda3std3__442_GLOBAL__N__610e2305_4_k_cu_8919a28f_178116ignoreE,@object
	.size		_ZN40_INTERNAL_610e2305_4_k_cu_8919a28f_178114cuda3std3__442_GLOBAL__N__610e2305_4_k_cu_8919a28f_178116ignoreE,(_ZN40_INTERNAL_610e2305_4_k_cu_8919a28f_178114cute7productE - _ZN40_INTERNAL_610e2305_4_k_cu_8919a28f_178114cuda3std3__442_GLOBAL__N__610e2305_4_k_cu_8919a28f_178116ignoreE)
_ZN40_INTERNAL_610e2305_4_k_cu_8919a28f_178114cuda3std3__442_GLOBAL__N__610e2305_4_k_cu_8919a28f_178116ignoreE:
	.zero		1
	.type		_ZN40_INTERNAL_610e2305_4_k_cu_8919a28f_178114cute7productE,@object
	.size		_ZN40_INTERNAL_610e2305_4_k_cu_8919a28f_178114cute7productE,(_ZN40_INTERNAL_610e2305_4_k_cu_8919a28f_178114cuda3std3__45__cpo3endE - _ZN40_INTERNAL_610e2305_4_k_cu_8919a28f_178114cute7productE)
_ZN40_INTERNAL_610e2305_4_k_cu_8919a28f_178114cute7productE:
	.zero		1
	.type		_ZN40_INTERNAL_610e2305_4_k_cu_8919a28f_178114cuda3std3__45__cpo3endE,@object
	.size		_ZN40_INTERNAL_610e2305_4_k_cu_8919a28f_178114cuda3std3__45__cpo3endE,(_ZN40_INTERNAL_610e2305_4_k_cu_8919a28f_178114cuda3std3__419piecewise_constructE - _ZN40_INTERNAL_610e2305_4_k_cu_8919a28f_178114cuda3std3__45__cpo3endE)
_ZN40_INTERNAL_610e2305_4_k_cu_8919a28f_178114cuda3std3__45__cpo3endE:
	.zero		1
	.type		_ZN40_INTERNAL_610e2305_4_k_cu_8919a28f_178114cuda3std3__419piecewise_constructE,@object
	.size		_ZN40_INTERNAL_610e2305_4_k_cu_8919a28f_178114cuda3std3__419piecewise_constructE,(_ZN40_INTERNAL_610e2305_4_k_cu_8919a28f_178114cuda3std3__45__cpo4cendE - _ZN40_INTERNAL_610e2305_4_k_cu_8919a28f_178114cuda3std3__419piecewise_constructE)
_ZN40_INTERNAL_610e2305_4_k_cu_8919a28f_178114cuda3std3__419piecewise_constructE:
	.zero		1
	.type		_ZN40_INTERNAL_610e2305_4_k_cu_8919a28f_178114cuda3std3__45__cpo4cendE,@object
	.size		_ZN40_INTERNAL_610e2305_4_k_cu_8919a28f_178114cuda3std3__45__cpo4cendE,(_ZN40_INTERNAL_610e2305_4_k_cu_8919a28f_178114cuda3std6ranges3__45__cpo4swapE - _ZN40_INTERNAL_610e2305_4_k_cu_8919a28f_178114cuda3std3__45__cpo4cendE)
_ZN40_INTERNAL_610e2305_4_k_cu_8919a28f_178114cuda3std3__45__cpo4cendE:
	.zero		1
	.type		_ZN40_INTERNAL_610e2305_4_k_cu_8919a28f_178114cuda3std6ranges3__45__cpo4swapE,@object
	.size		_ZN40_INTERNAL_610e2305_4_k_cu_8919a28f_178114cuda3std6ranges3__45__cpo4swapE,(.L_8 - _ZN40_INTERNAL_610e2305_4_k_cu_8919a28f_178114cuda3std6ranges3__45__cpo4swapE)
_ZN40_INTERNAL_610e2305_4_k_cu_8919a28f_178114cuda3std6ranges3__45__cpo4swapE:
	.zero		1
.L_8:


//--------------------- .nv.constant0._ZN7cutlass13device_kernelINS_4gemm6kernel13GemmUniversalIN4cute5tupleIJiiiiEEENS1_10collective13CollectiveMmaINS1_34MainloopSm90TmaGmmaWarpSpecializedILi3ENS5_IJNS4_1CILi2EEENSA_ILi1EEESC_EEENS1_35KernelTmaWarpSpecializedCooperativeEEENS5_IJNSA_ILi256EEESG_NSA_ILi128EEEEEEaNS5_IJlSC_lEEEaSJ_NS4_8TiledMMAINS4_8MMA_AtomIJNS4_4SM904GMMA27MMA_64x256x32_S32S8S8_SS_TNEEEENS4_6LayoutISD_NS5_IJSC_NSA_ILi0EEESR_EEEEENS5_IJNS4_10UnderscoreESU_SU_EEEEENS4_13SM90_TMA_LOADENS4_14ComposedLayoutINS4_7SwizzleILi3ELi4ELi3EEENS4_18smem_ptr_flag_bitsILi8EEENSQ_INS5_IJNSA_ILi8EEESH_EEENS5_IJSH_SC_EEEEEEEvNS4_8identityENS4_23SM90_TMA_LOAD_MULTICASTES17_vS18_EENS_8epilogue10collective6detail29Sm90TmaWarpSpecializedAdapterINS1C_15DefaultEpilogueIaSJ_SJ_NS1B_6thread17LinearCombinationIaLi1EiiLNS1G_9ScaleType4KindE0ELNS_15FloatRoundStyleE2EaEENS1_15EpilogueDefaultEEEEEvvEEEEvNT_6ParamsE --------------------------
	.section	.nv.constant0._ZN7cutlass13device_kernelINS_4gemm6kernel13GemmUniversalIN4cute5tupleIJiiiiEEENS1_10collective13CollectiveMmaINS1_34MainloopSm90TmaGmmaWarpSpecializedILi3ENS5_IJNS4_1CILi2EEENSA_ILi1EEESC_EEENS1_35KernelTmaWarpSpecializedCooperativeEEENS5_IJNSA_ILi256EEESG_NSA_ILi128EEEEEEaNS5_IJlSC_lEEEaSJ_NS4_8TiledMMAINS4_8MMA_AtomIJNS4_4SM904GMMA27MMA_64x256x32_S32S8S8_SS_TNEEEENS4_6LayoutISD_NS5_IJSC_NSA_ILi0EEESR_EEEEENS5_IJNS4_10UnderscoreESU_SU_EEEEENS4_13SM90_TMA_LOADENS4_14ComposedLayoutINS4_7SwizzleILi3ELi4ELi3EEENS4_18smem_ptr_flag_bitsILi8EEENSQ_INS5_IJNSA_ILi8EEESH_EEENS5_IJSH_SC_EEEEEEEvNS4_8identityENS4_23SM90_TMA_LOAD_MULTICASTES17_vS18_EENS_8epilogue10collective6detail29Sm90TmaWarpSpecializedAdapterINS1C_15DefaultEpilogueIaSJ_SJ_NS1B_6thread17LinearCombinationIaLi1EiiLNS1G_9ScaleType4KindE0ELNS_15FloatRoundStyleE2EaEENS1_15EpilogueDefaultEEEEEvvEEEEvNT_6ParamsE,"a",@progbits
	.sectionflags	@""
	.align	4
.nv.constant0._ZN7cutlass13device_kernelINS_4gemm6kernel13GemmUniversalIN4cute5tupleIJiiiiEEENS1_10collective13CollectiveMmaINS1_34MainloopSm90TmaGmmaWarpSpecializedILi3ENS5_IJNS4_1CILi2EEENSA_ILi1EEESC_EEENS1_35KernelTmaWarpSpecializedCooperativeEEENS5_IJNSA_ILi256EEESG_NSA_ILi128EEEEEEaNS5_IJlSC_lEEEaSJ_NS4_8TiledMMAINS4_8MMA_AtomIJNS4_4SM904GMMA27MMA_64x256x32_S32S8S8_SS_TNEEEENS4_6LayoutISD_NS5_IJSC_NSA_ILi0EEESR_EEEEENS5_IJNS4_10UnderscoreESU_SU_EEEEENS4_13SM90_TMA_LOADENS4_14ComposedLayoutINS4_7SwizzleILi3ELi4ELi3EEENS4_18smem_ptr_flag_bitsILi8EEENSQ_INS5_IJNSA_ILi8EEESH_EEENS5_IJSH_SC_EEEEEEEvNS4_8identityENS4_23SM90_TMA_LOAD_MULTICASTES17_vS18_EENS_8epilogue10collective6detail29Sm90TmaWarpSpecializedAdapterINS1C_15DefaultEpilogueIaSJ_SJ_NS1B_6thread17LinearCombinationIaLi1EiiLNS1G_9ScaleType4KindE0ELNS_15FloatRoundStyleE2EaEENS1_15EpilogueDefaultEEEEEvvEEEEvNT_6ParamsE:
	.zero		1664


//--------------------- SYMBOLS --------------------------

	.type		.nv.reservedSmem.offset0,@object
	.size		.nv.reservedSmem.offset0,0x4
	.type		__assertfail,@function
